//
// Generated by NVIDIA NVVM Compiler
//
// Compiler Build ID: CL-36424714
// Cuda compilation tools, release 13.0, V13.0.88
// Based on NVVM 20.0.0
//

.version 9.0
.target sm_100
.address_size 64

	// .globl	activation

.visible .entry activation(
	.param .u64 .ptr .align 1 activation_param_0,
	.param .u64 .ptr .align 1 activation_param_1,
	.param .u64 .ptr .align 1 activation_param_2
)
{
	.reg .pred 	%p<14>;
	.reg .b32 	%r<54>;
	.reg .b32 	%f<92>;
	.reg .b64 	%rd<48>;

	ld.param.u64 	%rd7, [activation_param_0];
	ld.param.u64 	%rd8, [activation_param_1];
	ld.param.u64 	%rd6, [activation_param_2];
	cvta.to.global.u64 	%rd1, %rd8;
	cvta.to.global.u64 	%rd2, %rd7;
	mov.u32 	%r1, %tid.x;
	ld.global.u32 	%r30, [%rd2+24];
	mov.u32 	%r2, %ctaid.x;
	ld.global.u32 	%r31, [%rd2+28];
	mov.u32 	%r3, %ctaid.y;
	ld.global.u32 	%r32, [%rd2+32];
	mov.u32 	%r4, %ctaid.z;
	mad.lo.s32 	%r33, %r30, %r1, %r4;
	mad.lo.s32 	%r34, %r31, %r2, %r33;
	mad.lo.s32 	%r5, %r32, %r3, %r34;
	ld.global.u32 	%r35, [%rd2+20];
	setp.ge.s32 	%p1, %r5, %r35;
	@%p1 bra 	$L__BB0_20;
	ld.global.u32 	%r6, [%rd2+16];
	ld.global.u32 	%r7, [%rd2];
	setp.gt.s32 	%p2, %r7, 0;
	mov.f32 	%f90, 0f00000000;
	@%p2 bra 	$L__BB0_3;
	ld.global.u32 	%r53, [%rd2+4];
	bra.uni 	$L__BB0_19;
$L__BB0_3:
	ld.global.u32 	%r36, [%rd2+8];
	ld.global.u32 	%r37, [%rd2+12];
	ld.global.u32 	%r53, [%rd2+4];
	setp.lt.s32 	%p3, %r53, 1;
	mad.lo.s32 	%r38, %r6, %r3, %r4;
	mul.lo.s32 	%r39, %r36, %r1;
	mad.lo.s32 	%r40, %r37, %r2, %r39;
	mad.lo.s32 	%r10, %r38, %r7, %r40;
	@%p3 bra 	$L__BB0_19;
	and.b32  	%r11, %r53, 15;
	and.b32  	%r12, %r53, 2147483632;
	and.b32  	%r13, %r53, 7;
	and.b32  	%r14, %r53, 3;
	neg.s32 	%r15, %r12;
	shl.b32 	%r16, %r6, 4;
	mov.f32 	%f90, 0f00000000;
	mov.b32 	%r47, 0;
	mul.wide.s32 	%rd4, %r6, 4;
$L__BB0_5:
	setp.lt.u32 	%p4, %r53, 16;
	add.s32 	%r18, %r10, %r47;
	mov.b32 	%r51, 0;
	@%p4 bra 	$L__BB0_8;
	mov.u32 	%r48, %r18;
	mov.u32 	%r49, %r15;
$L__BB0_7:
	.pragma "nounroll";
	mul.wide.s32 	%rd9, %r48, 4;
	add.s64 	%rd10, %rd1, %rd9;
	ld.global.f32 	%f21, [%rd10];
	add.f32 	%f22, %f90, %f21;
	add.s64 	%rd12, %rd10, %rd4;
	ld.global.f32 	%f23, [%rd12];
	add.f32 	%f24, %f22, %f23;
	add.s64 	%rd13, %rd12, %rd4;
	ld.global.f32 	%f25, [%rd13];
	add.f32 	%f26, %f24, %f25;
	add.s64 	%rd14, %rd13, %rd4;
	ld.global.f32 	%f27, [%rd14];
	add.f32 	%f28, %f26, %f27;
	add.s64 	%rd15, %rd14, %rd4;
	ld.global.f32 	%f29, [%rd15];
	add.f32 	%f30, %f28, %f29;
	add.s64 	%rd16, %rd15, %rd4;
	ld.global.f32 	%f31, [%rd16];
	add.f32 	%f32, %f30, %f31;
	add.s64 	%rd17, %rd16, %rd4;
	ld.global.f32 	%f33, [%rd17];
	add.f32 	%f34, %f32, %f33;
	add.s64 	%rd18, %rd17, %rd4;
	ld.global.f32 	%f35, [%rd18];
	add.f32 	%f36, %f34, %f35;
	add.s64 	%rd19, %rd18, %rd4;
	ld.global.f32 	%f37, [%rd19];
	add.f32 	%f38, %f36, %f37;
	add.s64 	%rd20, %rd19, %rd4;
	ld.global.f32 	%f39, [%rd20];
	add.f32 	%f40, %f38, %f39;
	add.s64 	%rd21, %rd20, %rd4;
	ld.global.f32 	%f41, [%rd21];
	add.f32 	%f42, %f40, %f41;
	add.s64 	%rd22, %rd21, %rd4;
	ld.global.f32 	%f43, [%rd22];
	add.f32 	%f44, %f42, %f43;
	add.s64 	%rd23, %rd22, %rd4;
	ld.global.f32 	%f45, [%rd23];
	add.f32 	%f46, %f44, %f45;
	add.s64 	%rd24, %rd23, %rd4;
	ld.global.f32 	%f47, [%rd24];
	add.f32 	%f48, %f46, %f47;
	add.s64 	%rd25, %rd24, %rd4;
	ld.global.f32 	%f49, [%rd25];
	add.f32 	%f50, %f48, %f49;
	add.s64 	%rd26, %rd25, %rd4;
	ld.global.f32 	%f51, [%rd26];
	add.f32 	%f90, %f50, %f51;
	add.s32 	%r49, %r49, 16;
	add.s32 	%r48, %r48, %r16;
	setp.ne.s32 	%p5, %r49, 0;
	mov.u32 	%r51, %r12;
	@%p5 bra 	$L__BB0_7;
$L__BB0_8:
	setp.eq.s32 	%p6, %r11, 0;
	@%p6 bra 	$L__BB0_18;
	setp.lt.u32 	%p7, %r11, 8;
	@%p7 bra 	$L__BB0_11;
	mad.lo.s32 	%r43, %r6, %r51, %r18;
	mul.wide.s32 	%rd27, %r43, 4;
	add.s64 	%rd28, %rd1, %rd27;
	ld.global.f32 	%f53, [%rd28];
	add.f32 	%f54, %f90, %f53;
	add.s64 	%rd30, %rd28, %rd4;
	ld.global.f32 	%f55, [%rd30];
	add.f32 	%f56, %f54, %f55;
	add.s64 	%rd31, %rd30, %rd4;
	ld.global.f32 	%f57, [%rd31];
	add.f32 	%f58, %f56, %f57;
	add.s64 	%rd32, %rd31, %rd4;
	ld.global.f32 	%f59, [%rd32];
	add.f32 	%f60, %f58, %f59;
	add.s64 	%rd33, %rd32, %rd4;
	ld.global.f32 	%f61, [%rd33];
	add.f32 	%f62, %f60, %f61;
	add.s64 	%rd34, %rd33, %rd4;
	ld.global.f32 	%f63, [%rd34];
	add.f32 	%f64, %f62, %f63;
	add.s64 	%rd35, %rd34, %rd4;
	ld.global.f32 	%f65, [%rd35];
	add.f32 	%f66, %f64, %f65;
	add.s64 	%rd36, %rd35, %rd4;
	ld.global.f32 	%f67, [%rd36];
	add.f32 	%f90, %f66, %f67;
	add.s32 	%r51, %r51, 8;
$L__BB0_11:
	setp.eq.s32 	%p8, %r13, 0;
	@%p8 bra 	$L__BB0_18;
	setp.lt.u32 	%p9, %r13, 4;
	@%p9 bra 	$L__BB0_14;
	mad.lo.s32 	%r44, %r6, %r51, %r18;
	mul.wide.s32 	%rd37, %r44, 4;
	add.s64 	%rd38, %rd1, %rd37;
	ld.global.f32 	%f69, [%rd38];
	add.f32 	%f70, %f90, %f69;
	add.s64 	%rd40, %rd38, %rd4;
	ld.global.f32 	%f71, [%rd40];
	add.f32 	%f72, %f70, %f71;
	add.s64 	%rd41, %rd40, %rd4;
	ld.global.f32 	%f73, [%rd41];
	add.f32 	%f74, %f72, %f73;
	add.s64 	%rd42, %rd41, %rd4;
	ld.global.f32 	%f75, [%rd42];
	add.f32 	%f90, %f74, %f75;
	add.s32 	%r51, %r51, 4;
$L__BB0_14:
	setp.eq.s32 	%p10, %r14, 0;
	@%p10 bra 	$L__BB0_18;
	setp.eq.s32 	%p11, %r14, 1;
	mad.lo.s32 	%r45, %r6, %r51, %r18;
	mul.wide.s32 	%rd43, %r45, 4;
	add.s64 	%rd3, %rd1, %rd43;
	ld.global.f32 	%f76, [%rd3];
	add.f32 	%f90, %f90, %f76;
	@%p11 bra 	$L__BB0_18;
	setp.eq.s32 	%p12, %r14, 2;
	add.s64 	%rd5, %rd3, %rd4;
	ld.global.f32 	%f77, [%rd5];
	add.f32 	%f90, %f90, %f77;
	@%p12 bra 	$L__BB0_18;
	add.s64 	%rd44, %rd5, %rd4;
	ld.global.f32 	%f78, [%rd44];
	add.f32 	%f90, %f90, %f78;
$L__BB0_18:
	add.s32 	%r47, %r47, 1;
	setp.ne.s32 	%p13, %r47, %r7;
	@%p13 bra 	$L__BB0_5;
$L__BB0_19:
	mul.lo.s32 	%r46, %r53, %r7;
	cvt.rn.f32.s32 	%f79, %r46;
	div.rn.f32 	%f80, %f90, %f79;
	cvta.to.global.u64 	%rd45, %rd6;
	mul.wide.s32 	%rd46, %r5, 4;
	add.s64 	%rd47, %rd45, %rd46;
	st.global.f32 	[%rd47], %f80;
$L__BB0_20:
	ret;

}
	// .globl	inputs_gradients
.visible .entry inputs_gradients(
	.param .u64 .ptr .align 1 inputs_gradients_param_0,
	.param .u64 .ptr .align 1 inputs_gradients_param_1,
	.param .u64 .ptr .align 1 inputs_gradients_param_2
)
{
	.reg .pred 	%p<6>;
	.reg .b32 	%r<46>;
	.reg .b32 	%f<4>;
	.reg .b64 	%rd<11>;

	ld.param.u64 	%rd6, [inputs_gradients_param_0];
	ld.param.u64 	%rd4, [inputs_gradients_param_1];
	ld.param.u64 	%rd5, [inputs_gradients_param_2];
	cvta.to.global.u64 	%rd1, %rd6;
	mov.u32 	%r1, %tid.x;
	ld.global.u32 	%r20, [%rd1+24];
	mov.u32 	%r2, %ctaid.x;
	ld.global.u32 	%r21, [%rd1+28];
	mov.u32 	%r3, %ctaid.y;
	ld.global.u32 	%r22, [%rd1+32];
	mov.u32 	%r4, %ctaid.z;
	mad.lo.s32 	%r23, %r20, %r1, %r4;
	mad.lo.s32 	%r24, %r21, %r2, %r23;
	mad.lo.s32 	%r5, %r22, %r3, %r24;
	ld.global.u32 	%r25, [%rd1+20];
	setp.ge.s32 	%p1, %r5, %r25;
	@%p1 bra 	$L__BB1_8;
	ld.global.u32 	%r44, [%rd1];
	setp.lt.s32 	%p2, %r44, 1;
	@%p2 bra 	$L__BB1_8;
	ld.global.u32 	%r27, [%rd1+8];
	ld.global.u32 	%r28, [%rd1+12];
	ld.global.u32 	%r29, [%rd1+16];
	mad.lo.s32 	%r30, %r29, %r3, %r4;
	mul.lo.s32 	%r31, %r27, %r1;
	mad.lo.s32 	%r32, %r28, %r2, %r31;
	mad.lo.s32 	%r7, %r30, %r44, %r32;
	cvta.to.global.u64 	%rd7, %rd4;
	mul.wide.s32 	%rd8, %r5, 4;
	add.s64 	%rd2, %rd7, %rd8;
	ld.global.u32 	%r45, [%rd1+4];
	cvta.to.global.u64 	%rd3, %rd5;
	mov.b32 	%r41, 0;
$L__BB1_3:
	setp.lt.s32 	%p3, %r45, 1;
	@%p3 bra 	$L__BB1_7;
	mov.b32 	%r43, 0;
$L__BB1_5:
	ld.global.u32 	%r34, [%rd1+16];
	add.s32 	%r35, %r7, %r43;
	mad.lo.s32 	%r36, %r34, %r41, %r35;
	ld.global.f32 	%f1, [%rd2];
	ld.global.u32 	%r37, [%rd1];
	mul.lo.s32 	%r38, %r45, %r37;
	cvt.rn.f32.s32 	%f2, %r38;
	div.rn.f32 	%f3, %f1, %f2;
	mul.wide.s32 	%rd9, %r36, 4;
	add.s64 	%rd10, %rd3, %rd9;
	st.global.f32 	[%rd10], %f3;
	add.s32 	%r43, %r43, 1;
	ld.global.u32 	%r45, [%rd1+4];
	setp.lt.s32 	%p4, %r43, %r45;
	@%p4 bra 	$L__BB1_5;
	ld.global.u32 	%r44, [%rd1];
$L__BB1_7:
	add.s32 	%r41, %r41, 1;
	setp.lt.s32 	%p5, %r41, %r44;
	@%p5 bra 	$L__BB1_3;
$L__BB1_8:
	ret;

}


// ===== COMPILED SASS (sm_100) =====

	.target	sm_100

	.elftype	@"ET_EXEC"


//--------------------- .note.nv.tkinfo           --------------------------
	.section	.note.nv.tkinfo,"",@"SHT_NOTE"
	.sectionflags	@"SHF_NOTE_NV_TKINFO"
	.tkinfo
        /*0018*/ 	.word	0x00000002
        /*0030*/ 	.string	""
        /*0030*/ 	.string	"ptxas"
        /*0030*/ 	.string	"Cuda compilation tools, release 13.0, V13.0.88"
        /*0030*/ 	.string	"Build cuda_13.0.r13.0/compiler.36424714_0"
        /*0030*/ 	.string	"-arch sm_100 -m 64 "



//--------------------- .note.nv.cuinfo           --------------------------
	.section	.note.nv.cuinfo,"",@"SHT_NOTE"
	.sectionflags	@"SHF_NOTE_NV_CUINFO"
        /*0018*/ 	.short	0x0002
        /*001a*/ 	.short	0x0064
        /*001c*/ 	.short	0x0082
	.zero		2


//--------------------- .nv.info                  --------------------------
	.section	.nv.info,"",@"SHT_CUDA_INFO"
	.align	4


	//----- nvinfo : EIATTR_REGCOUNT
	.align		4
        /*0000*/ 	.byte	0x04, 0x2f
        /*0002*/ 	.short	(.L_1 - .L_0)
	.align		4
.L_0:
        /*0004*/ 	.word	index@(activation)
        /*0008*/ 	.word	0x00000020


	//----- nvinfo : EIATTR_FRAME_SIZE
	.align		4
.L_1:
        /*000c*/ 	.byte	0x04, 0x11
        /*000e*/ 	.short	(.L_3 - .L_2)
	.align		4
.L_2:
        /*0010*/ 	.word	index@($__internal_1_$__cuda_sm3x_div_rn_noftz_f32_slowpath)
        /*0014*/ 	.word	0x00000000


	//----- nvinfo : EIATTR_FRAME_SIZE
	.align		4
.L_3:
        /*0018*/ 	.byte	0x04, 0x11
        /*001a*/ 	.short	(.L_5 - .L_4)
	.align		4
.L_4:
        /*001c*/ 	.word	index@(activation)
        /*0020*/ 	.word	0x00000000


	//----- nvinfo : EIATTR_REGCOUNT
	.align		4
.L_5:
        /*0024*/ 	.byte	0x04, 0x2f
        /*0026*/ 	.short	(.L_7 - .L_6)
	.align		4
.L_6:
        /*0028*/ 	.word	index@(inputs_gradients)
        /*002c*/ 	.word	0x00000014


	//----- nvinfo : EIATTR_FRAME_SIZE
	.align		4
.L_7:
        /*0030*/ 	.byte	0x04, 0x11
        /*0032*/ 	.short	(.L_9 - .L_8)
	.align		4
.L_8:
        /*0034*/ 	.word	index@($__internal_0_$__cuda_sm3x_div_rn_noftz_f32_slowpath)
        /*0038*/ 	.word	0x00000000


	//----- nvinfo : EIATTR_FRAME_SIZE
	.align		4
.L_9:
        /*003c*/ 	.byte	0x04, 0x11
        /*003e*/ 	.short	(.L_11 - .L_10)
	.align		4
.L_10:
        /*0040*/ 	.word	index@(inputs_gradients)
        /*0044*/ 	.word	0x00000000


	//----- nvinfo : EIATTR_MIN_STACK_SIZE
	.align		4
.L_11:
        /*0048*/ 	.byte	0x04, 0x12
        /*004a*/ 	.short	(.L_13 - .L_12)
	.align		4
.L_12:
        /*004c*/ 	.word	index@(inputs_gradients)
        /*0050*/ 	.word	0x00000000


	//----- nvinfo : EIATTR_MIN_STACK_SIZE
	.align		4
.L_13:
        /*0054*/ 	.byte	0x04, 0x12
        /*0056*/ 	.short	(.L_15 - .L_14)
	.align		4
.L_14:
        /*0058*/ 	.word	index@(activation)
        /*005c*/ 	.word	0x00000000
.L_15:


//--------------------- .nv.compat                --------------------------
	.section	.nv.compat,"",@"SHT_CUDA_COMPAT_INFO"
	.align	4
        /*0000*/ 	.byte	0x02, 0x09, 0x00, 0x00, 0x02, 0x02, 0x01, 0x00, 0x02, 0x05, 0x05, 0x00, 0x03, 0x07, 0x01, 0x01
        /*0010*/ 	.byte	0x02, 0x03, 0x00, 0x00, 0x02, 0x06, 0x01, 0x00, 0x04, 0x0b, 0x08, 0x00, 0x01, 0x00, 0x00, 0x00
        /*0020*/ 	.byte	0x00, 0x00, 0x00, 0x00


//--------------------- .nv.info.inputs_gradients --------------------------
	.section	.nv.info.inputs_gradients,"",@"SHT_CUDA_INFO"
	.sectionflags	@""
	.align	4


	//----- nvinfo : EIATTR_CUDA_API_VERSION
	.align		4
        /*0000*/ 	.byte	0x04, 0x37
        /*0002*/ 	.short	(.L_17 - .L_16)
.L_16:
        /*0004*/ 	.word	0x00000082


	//----- nvinfo : EIATTR_KPARAM_INFO
	.align		4
.L_17:
        /*0008*/ 	.byte	0x04, 0x17
        /*000a*/ 	.short	(.L_19 - .L_18)
.L_18:
        /*000c*/ 	.word	0x00000000
        /*0010*/ 	.short	0x0002
        /*0012*/ 	.short	0x0010
        /*0014*/ 	.byte	0x00, 0xf5, 0x21, 0x00


	//----- nvinfo : EIATTR_KPARAM_INFO
	.align		4
.L_19:
        /*0018*/ 	.byte	0x04, 0x17
        /*001a*/ 	.short	(.L_21 - .L_20)
.L_20:
        /*001c*/ 	.word	0x00000000
        /*0020*/ 	.short	0x0001
        /*0022*/ 	.short	0x0008
        /*0024*/ 	.byte	0x00, 0xf5, 0x21, 0x00


	//----- nvinfo : EIATTR_KPARAM_INFO
	.align		4
.L_21:
        /*0028*/ 	.byte	0x04, 0x17
        /*002a*/ 	.short	(.L_23 - .L_22)
.L_22:
        /*002c*/ 	.word	0x00000000
        /*0030*/ 	.short	0x0000
        /*0032*/ 	.short	0x0000
        /*0034*/ 	.byte	0x00, 0xf5, 0x21, 0x00


	//----- nvinfo : EIATTR_SPARSE_MMA_MASK
	.align		4
.L_23:
        /*0038*/ 	.byte	0x03, 0x50
        /*003a*/ 	.short	0x0000


	//----- nvinfo : EIATTR_MAXREG_COUNT
	.align		4
        /*003c*/ 	.byte	0x03, 0x1b
        /*003e*/ 	.short	0x00ff


	//----- nvinfo : EIATTR_MERCURY_ISA_VERSION
	.align		4
        /*0040*/ 	.byte	0x03, 0x5f
        /*0042*/ 	.short	0x0101


	//----- nvinfo : EIATTR_VRC_CTA_INIT_COUNT
	.align		4
        /*0044*/ 	.byte	0x02, 0x4a
	.zero		1
	.zero		1


	//----- nvinfo : EIATTR_EXIT_INSTR_OFFSETS
	.align		4
        /*0048*/ 	.byte	0x04, 0x1c
        /*004a*/ 	.short	(.L_25 - .L_24)


	//   ....[0]....
.L_24:
        /*004c*/ 	.word	0x000000f0


	//   ....[1]....
        /*0050*/ 	.word	0x00000120


	//   ....[2]....
        /*0054*/ 	.word	0x00000420


	//----- nvinfo : EIATTR_CRS_STACK_SIZE
	.align		4
.L_25:
        /*0058*/ 	.byte	0x04, 0x1e
        /*005a*/ 	.short	(.L_27 - .L_26)
.L_26:
        /*005c*/ 	.word	0x00000000


	//----- nvinfo : EIATTR_CBANK_PARAM_SIZE
	.align		4
.L_27:
        /*0060*/ 	.byte	0x03, 0x19
        /*0062*/ 	.short	0x0018


	//----- nvinfo : EIATTR_PARAM_CBANK
	.align		4
        /*0064*/ 	.byte	0x04, 0x0a
        /*0066*/ 	.short	(.L_29 - .L_28)
	.align		4
.L_28:
        /*0068*/ 	.word	index@(.nv.constant0.inputs_gradients)
        /*006c*/ 	.short	0x0380
        /*006e*/ 	.short	0x0018


	//----- nvinfo : EIATTR_SW_WAR
	.align		4
.L_29:
        /*0070*/ 	.byte	0x04, 0x36
        /*0072*/ 	.short	(.L_31 - .L_30)
.L_30:
        /*0074*/ 	.word	0x00000008
.L_31:


//--------------------- .nv.info.activation       --------------------------
	.section	.nv.info.activation,"",@"SHT_CUDA_INFO"
	.sectionflags	@""
	.align	4


	//----- nvinfo : EIATTR_CUDA_API_VERSION
	.align		4
        /*0000*/ 	.byte	0x04, 0x37
        /*0002*/ 	.short	(.L_33 - .L_32)
.L_32:
        /*0004*/ 	.word	0x00000082


	//----- nvinfo : EIATTR_KPARAM_INFO
	.align		4
.L_33:
        /*0008*/ 	.byte	0x04, 0x17
        /*000a*/ 	.short	(.L_35 - .L_34)
.L_34:
        /*000c*/ 	.word	0x00000000
        /*0010*/ 	.short	0x0002
        /*0012*/ 	.short	0x0010
        /*0014*/ 	.byte	0x00, 0xf5, 0x21, 0x00


	//----- nvinfo : EIATTR_KPARAM_INFO
	.align		4
.L_35:
        /*0018*/ 	.byte	0x04, 0x17
        /*001a*/ 	.short	(.L_37 - .L_36)
.L_36:
        /*001c*/ 	.word	0x00000000
        /*0020*/ 	.short	0x0001
        /*0022*/ 	.short	0x0008
        /*0024*/ 	.byte	0x00, 0xf5, 0x21, 0x00


	//----- nvinfo : EIATTR_KPARAM_INFO
	.align		4
.L_37:
        /*0028*/ 	.byte	0x04, 0x17
        /*002a*/ 	.short	(.L_39 - .L_38)
.L_38:
        /*002c*/ 	.word	0x00000000
        /*0030*/ 	.short	0x0000
        /*0032*/ 	.short	0x0000
        /*0034*/ 	.byte	0x00, 0xf5, 0x21, 0x00


	//----- nvinfo : EIATTR_SPARSE_MMA_MASK
	.align		4
.L_39:
        /*0038*/ 	.byte	0x03, 0x50
        /*003a*/ 	.short	0x0000


	//----- nvinfo : EIATTR_MAXREG_COUNT
	.align		4
        /*003c*/ 	.byte	0x03, 0x1b
        /*003e*/ 	.short	0x00ff


	//----- nvinfo : EIATTR_MERCURY_ISA_VERSION
	.align		4
        /*0040*/ 	.byte	0x03, 0x5f
        /*0042*/ 	.short	0x0101


	//----- nvinfo : EIATTR_VRC_CTA_INIT_COUNT
	.align		4
        /*0044*/ 	.byte	0x02, 0x4a
	.zero		1
	.zero		1


	//----- nvinfo : EIATTR_EXIT_INSTR_OFFSETS
	.align		4
        /*0048*/ 	.byte	0x04, 0x1c
        /*004a*/ 	.short	(.L_41 - .L_40)


	//   ....[0]....
.L_40:
        /*004c*/ 	.word	0x000000f0


	//   ....[1]....
        /*0050*/ 	.word	0x00000b90


	//----- nvinfo : EIATTR_CRS_STACK_SIZE
	.align		4
.L_41:
        /*0054*/ 	.byte	0x04, 0x1e
        /*0056*/ 	.short	(.L_43 - .L_42)
.L_42:
        /*0058*/ 	.word	0x00000000


	//----- nvinfo : EIATTR_CBANK_PARAM_SIZE
	.align		4
.L_43:
        /*005c*/ 	.byte	0x03, 0x19
        /*005e*/ 	.short	0x0018


	//----- nvinfo : EIATTR_PARAM_CBANK
	.align		4
        /*0060*/ 	.byte	0x04, 0x0a
        /*0062*/ 	.short	(.L_45 - .L_44)
	.align		4
.L_44:
        /*0064*/ 	.word	index@(.nv.constant0.activation)
        /*0068*/ 	.short	0x0380
        /*006a*/ 	.short	0x0018


	//----- nvinfo : EIATTR_SW_WAR
	.align		4
.L_45:
        /*006c*/ 	.byte	0x04, 0x36
        /*006e*/ 	.short	(.L_47 - .L_46)
.L_46:
        /*0070*/ 	.word	0x00000008
.L_47:


//--------------------- .nv.callgraph             --------------------------
	.section	.nv.callgraph,"",@"SHT_CUDA_CALLGRAPH"
	.align	4
	.sectionentsize	8
	.align		4
        /*0000*/ 	.word	0x00000000
	.align		4
        /*0004*/ 	.word	0xffffffff
	.align		4
        /*0008*/ 	.word	0x00000000
	.align		4
        /*000c*/ 	.word	0xfffffffe
	.align		4
        /*0010*/ 	.word	0x00000000
	.align		4
        /*0014*/ 	.word	0xfffffffd
	.align		4
        /*0018*/ 	.word	0x00000000
	.align		4
        /*001c*/ 	.word	0xfffffffc


//--------------------- .text.inputs_gradients    --------------------------
	.section	.text.inputs_gradients,"ax",@progbits
	.align	128
        .global         inputs_gradients
        .type           inputs_gradients,@function
        .size           inputs_gradients,(.L_x_38 - inputs_gradients)
        .other          inputs_gradients,@"STO_CUDA_ENTRY STV_DEFAULT"
inputs_gradients:
.text.inputs_gradients:
[----:B------:R-:W-:Y:S08]  /*0000*/  LDC R1, c[0x0][0x37c] ;  /* 0x0000df00ff017b82 */ /* 0x000ff00000000800 */
[----:B------:R-:W0:Y:S01]  /*0010*/  LDC.64 R4, c[0x0][0x380] ;  /* 0x0000e000ff047b82 */ /* 0x000e220000000a00 */
[----:B------:R-:W0:Y:S02]  /*0020*/  LDCU.64 UR6, c[0x0][0x358] ;  /* 0x00006b00ff0677ac */ /* 0x000e240008000a00 */
[----:B0-----:R-:W2:Y:S04]  /*0030*/  LDG.E R0, desc[UR6][R4.64+0x18] ;  /* 0x0000180604007981 */ /* 0x001ea8000c1e1900 */
[----:B------:R-:W3:Y:S04]  /*0040*/  LDG.E R2, desc[UR6][R4.64+0x1c] ;  /* 0x00001c0604027981 */ /* 0x000ee8000c1e1900 */
[----:B------:R-:W4:Y:S04]  /*0050*/  LDG.E R3, desc[UR6][R4.64+0x20] ;  /* 0x0000200604037981 */ /* 0x000f28000c1e1900 */
[----:B------:R-:W5:Y:S01]  /*0060*/  LDG.E R6, desc[UR6][R4.64+0x14] ;  /* 0x0000140604067981 */ /* 0x000f62000c1e1900 */
[----:B------:R-:W3:Y:S01]  /*0070*/  S2UR UR5, SR_CTAID.X ;  /* 0x00000000000579c3 */ /* 0x000ee20000002500 */
[----:B------:R-:W2:Y:S01]  /*0080*/  S2R R11, SR_TID.X ;  /* 0x00000000000b7919 */ /* 0x000ea20000002100 */
[----:B------:R-:W2:Y:S06]  /*0090*/  S2R R10, SR_CTAID.Z ;  /* 0x00000000000a7919 */ /* 0x000eac0000002700 */
[----:B------:R-:W4:Y:S01]  /*00a0*/  S2UR UR8, SR_CTAID.Y ;  /* 0x00000000000879c3 */ /* 0x000f220000002600 */
[----:B--2---:R-:W-:-:S04]  /*00b0*/  IMAD R7, R0, R11, R10 ;  /* 0x0000000b00077224 */ /* 0x004fc800078e020a */
[----:B---3--:R-:W-:-:S04]  /*00c0*/  IMAD R2, R2, UR5, R7 ;  /* 0x0000000502027c24 */ /* 0x008fc8000f8e0207 */
[----:B----4-:R-:W-:-:S05]  /*00d0*/  IMAD R3, R3, UR8, R2 ;  /* 0x0000000803037c24 */ /* 0x010fca000f8e0202 */
[----:B-----5:R-:W-:-:S13]  /*00e0*/  ISETP.GE.AND P0, PT, R3, R6, PT ;  /* 0x000000060300720c */ /* 0x020fda0003f06270 */
[----:B------:R-:W-:Y:S05]  /*00f0*/  @P0 EXIT ;  /* 0x000000000000094d */ /* 0x000fea0003800000 */
[----:B------:R-:W2:Y:S02]  /*0100*/  LDG.E R0, desc[UR6][R4.64] ;  /* 0x0000000604007981 */ /* 0x000ea4000c1e1900 */
[----:B--2---:R-:W-:-:S13]  /*0110*/  ISETP.GE.AND P0, PT, R0, 0x1, PT ;  /* 0x000000010000780c */ /* 0x004fda0003f06270 */
[----:B------:R-:W-:Y:S05]  /*0120*/  @!P0 EXIT ;  /* 0x000000000000894d */ /* 0x000fea0003800000 */
[----:B------:R-:W2:Y:S01]  /*0130*/  LDG.E R2, desc[UR6][R4.64+0x8] ;  /* 0x0000080604027981 */ /* 0x000ea2000c1e1900 */
[----:B------:R-:W0:Y:S03]  /*0140*/  LDC.64 R6, c[0x0][0x388] ;  /* 0x0000e200ff067b82 */ /* 0x000e260000000a00 */
[----:B------:R-:W3:Y:S04]  /*0150*/  LDG.E R8, desc[UR6][R4.64+0xc] ;  /* 0x00000c0604087981 */ /* 0x000ee8000c1e1900 */
[----:B------:R-:W4:Y:S04]  /*0160*/  LDG.E R9, desc[UR6][R4.64+0x10] ;  /* 0x0000100604097981 */ /* 0x000f28000c1e1900 */
[----:B------:R1:W5:Y:S01]  /*0170*/  LDG.E R12, desc[UR6][R4.64+0x4] ;  /* 0x00000406040c7981 */ /* 0x000362000c1e1900 */
[----:B------:R-:W-:Y:S01]  /*0180*/  UMOV UR4, URZ ;  /* 0x000000ff00047c82 */ /* 0x000fe20008000000 */
[----:B0-----:R-:W-:-:S04]  /*0190*/  IMAD.WIDE R6, R3, 0x4, R6 ;  /* 0x0000000403067825 */ /* 0x001fc800078e0206 */
[----:B--2---:R-:W-:-:S04]  /*01a0*/  IMAD R11, R2, R11, RZ ;  /* 0x0000000b020b7224 */ /* 0x004fc800078e02ff */
[----:B---3--:R-:W-:Y:S02]  /*01b0*/  IMAD R2, R8, UR5, R11 ;  /* 0x0000000508027c24 */ /* 0x008fe4000f8e020b */
[----:B----4-:R-:W-:-:S04]  /*01c0*/  IMAD R9, R9, UR8, R10 ;  /* 0x0000000809097c24 */ /* 0x010fc8000f8e020a */
[----:B-1----:R-:W-:-:S07]  /*01d0*/  IMAD R2, R0, R9, R2 ;  /* 0x0000000900027224 */ /* 0x002fce00078e0202 */
.L_x_4:
[----:B-----5:R-:W-:-:S13]  /*01e0*/  ISETP.GE.AND P0, PT, R12, 0x1, PT ;  /* 0x000000010c00780c */ /* 0x020fda0003f06270 */
[----:B0-----:R-:W-:Y:S05]  /*01f0*/  @!P0 BRA `(.L_x_0) ;  /* 0x00000000007c8947 */ /* 0x001fea0003800000 */
[----:B------:R-:W0:Y:S01]  /*0200*/  LDC.64 R4, c[0x0][0x390] ;  /* 0x0000e400ff047b82 */ /* 0x000e220000000a00 */
[----:B------:R-:W-:-:S05]  /*0210*/  UMOV UR5, URZ ;  /* 0x000000ff00057c82 */ /* 0x000fca0008000000 */
.L_x_3:
[----:B------:R-:W1:Y:S01]  /*0220*/  LDC.64 R10, c[0x0][0x380] ;  /* 0x0000e000ff0a7b82 */ /* 0x000e620000000a00 */
[----:B------:R-:W2:Y:S04]  /*0230*/  LDG.E R0, desc[UR6][R6.64] ;  /* 0x0000000606007981 */ /* 0x000ea8000c1e1900 */
[----:B-1----:R-:W3:Y:S04]  /*0240*/  LDG.E R3, desc[UR6][R10.64] ;  /* 0x000000060a037981 */ /* 0x002ee8000c1e1900 */
[----:B------:R-:W4:Y:S01]  /*0250*/  LDG.E R9, desc[UR6][R10.64+0x10] ;  /* 0x000010060a097981 */ /* 0x000f22000c1e1900 */
[----:B------:R-:W-:Y:S01]  /*0260*/  BSSY.RECONVERGENT B0, `(.L_x_1) ;  /* 0x0000010000007945 */ /* 0x000fe20003800200 */
[----:B---3--:R-:W-:-:S05]  /*0270*/  IMAD R3, R3, R12, RZ ;  /* 0x0000000c03037224 */ /* 0x008fca00078e02ff */
[----:B------:R-:W-:-:S04]  /*0280*/  I2FP.F32.S32 R14, R3 ;  /* 0x00000003000e7245 */ /* 0x000fc80000201400 */
[----:B------:R-:W1:Y:S08]  /*0290*/  MUFU.RCP R3, R14 ;  /* 0x0000000e00037308 */ /* 0x000e700000001000 */
[----:B--2---:R-:W2:Y:S01]  /*02a0*/  FCHK P0, R0, R14 ;  /* 0x0000000e00007302 */ /* 0x004ea20000000000 */
[----:B-1----:R-:W-:-:S04]  /*02b0*/  FFMA R8, -R14, R3, 1 ;  /* 0x3f8000000e087423 */ /* 0x002fc80000000103 */
[----:B------:R-:W-:-:S04]  /*02c0*/  FFMA R3, R3, R8, R3 ;  /* 0x0000000803037223 */ /* 0x000fc80000000003 */
[----:B------:R-:W-:Y:S01]  /*02d0*/  FFMA R12, R0, R3, RZ ;  /* 0x00000003000c7223 */ /* 0x000fe200000000ff */
[----:B------:R-:W-:-:S03]  /*02e0*/  VIADD R8, R2, UR5 ;  /* 0x0000000502087c36 */ /* 0x000fc60008000000 */
[----:B------:R-:W-:Y:S01]  /*02f0*/  FFMA R13, -R14, R12, R0 ;  /* 0x0000000c0e0d7223 */ /* 0x000fe20000000100 */
[----:B----4-:R-:W-:-:S03]  /*0300*/  IMAD R9, R9, UR4, R8 ;  /* 0x0000000409097c24 */ /* 0x010fc6000f8e0208 */
[----:B------:R-:W-:Y:S01]  /*0310*/  FFMA R3, R3, R13, R12 ;  /* 0x0000000d03037223 */ /* 0x000fe2000000000c */
[----:B--2---:R-:W-:Y:S06]  /*0320*/  @!P0 BRA `(.L_x_2) ;  /* 0x00000000000c8947 */ /* 0x004fec0003800000 */
[----:B------:R-:W-:-:S07]  /*0330*/  MOV R8, 0x350 ;  /* 0x0000035000087802 */ /* 0x000fce0000000f00 */
[----:B0-----:R-:W-:Y:S05]  /*0340*/  CALL.REL.NOINC `($__internal_0_$__cuda_sm3x_div_rn_noftz_f32_slowpath) ;  /* 0x0000000000387944 */ /* 0x001fea0003c00000 */
[----:B------:R-:W-:-:S07]  /*0350*/  IMAD.MOV.U32 R3, RZ, RZ, R0 ;  /* 0x000000ffff037224 */ /* 0x000fce00078e0000 */
.L_x_2:
[----:B------:R-:W-:Y:S05]  /*0360*/  BSYNC.RECONVERGENT B0 ;  /* 0x0000000000007941 */ /* 0x000fea0003800200 */
.L_x_1:
[----:B------:R-:W1:Y:S01]  /*0370*/  LDC.64 R10, c[0x0][0x380] ;  /* 0x0000e000ff0a7b82 */ /* 0x000e620000000a00 */
[----:B0-----:R-:W-:-:S05]  /*0380*/  IMAD.WIDE R8, R9, 0x4, R4 ;  /* 0x0000000409087825 */ /* 0x001fca00078e0204 */
[----:B------:R2:W-:Y:S04]  /*0390*/  STG.E desc[UR6][R8.64], R3 ;  /* 0x0000000308007986 */ /* 0x0005e8000c101906 */
[----:B-1----:R-:W3:Y:S01]  /*03a0*/  LDG.E R12, desc[UR6][R10.64+0x4] ;  /* 0x000004060a0c7981 */ /* 0x002ee2000c1e1900 */
[----:B------:R-:W-:-:S06]  /*03b0*/  UIADD3 UR5, UPT, UPT, UR5, 0x1, URZ ;  /* 0x0000000105057890 */ /* 0x000fcc000fffe0ff */
[----:B---3--:R-:W-:-:S13]  /*03c0*/  ISETP.LE.AND P0, PT, R12, UR5, PT ;  /* 0x000000050c007c0c */ /* 0x008fda000bf03270 */
[----:B--2---:R-:W-:Y:S05]  /*03d0*/  @!P0 BRA `(.L_x_3) ;  /* 0xfffffffc00908947 */ /* 0x004fea000383ffff */
[----:B------:R0:W5:Y:S02]  /*03e0*/  LDG.E R0, desc[UR6][R10.64] ;  /* 0x000000060a007981 */ /* 0x000164000c1e1900 */
.L_x_0:
[----:B------:R-:W-:-:S06]  /*03f0*/  UIADD3 UR4, UPT, UPT, UR4, 0x1, URZ ;  /* 0x0000000104047890 */ /* 0x000fcc000fffe0ff */
[----:B-----5:R-:W-:-:S13]  /*0400*/  ISETP.LE.AND P0, PT, R0, UR4, PT ;  /* 0x0000000400007c0c */ /* 0x020fda000bf03270 */
[----:B------:R-:W-:Y:S05]  /*0410*/  @!P0 BRA `(.L_x_4) ;  /* 0xfffffffc00708947 */ /* 0x000fea000383ffff */
[----:B------:R-:W-:Y:S05]  /*0420*/  EXIT ;  /* 0x000000000000794d */ /* 0x000fea0003800000 */
        .weak           $__internal_0_$__cuda_sm3x_div_rn_noftz_f32_slowpath
        .type           $__internal_0_$__cuda_sm3x_div_rn_noftz_f32_slowpath,@function
        .size           $__internal_0_$__cuda_sm3x_div_rn_noftz_f32_slowpath,(.L_x_38 - $__internal_0_$__cuda_sm3x_div_rn_noftz_f32_slowpath)
$__internal_0_$__cuda_sm3x_div_rn_noftz_f32_slowpath:
[----:B------:R-:W-:Y:S01]  /*0430*/  SHF.R.U32.HI R11, RZ, 0x17, R14 ;  /* 0x00000017ff0b7819 */ /* 0x000fe2000001160e */
[----:B------:R-:W-:Y:S01]  /*0440*/  BSSY.RECONVERGENT B1, `(.L_x_5) ;  /* 0x0000064000017945 */ /* 0x000fe20003800200 */
[--C-:B------:R-:W-:Y:S01]  /*0450*/  SHF.R.U32.HI R3, RZ, 0x17, R0.reuse ;  /* 0x00000017ff037819 */ /* 0x100fe20000011600 */
[----:B------:R-:W-:Y:S01]  /*0460*/  IMAD.MOV.U32 R13, RZ, RZ, R0 ;  /* 0x000000ffff0d7224 */ /* 0x000fe200078e0000 */
[----:B------:R-:W-:Y:S02]  /*0470*/  LOP3.LUT R11, R11, 0xff, RZ, 0xc0, !PT ;  /* 0x000000ff0b0b7812 */ /* 0x000fe400078ec0ff */
[----:B------:R-:W-:-:S03]  /*0480*/  LOP3.LUT R12, R3, 0xff, RZ, 0xc0, !PT ;  /* 0x000000ff030c7812 */ /* 0x000fc600078ec0ff */
[----:B------:R-:W-:Y:S02]  /*0490*/  VIADD R16, R11, 0xffffffff ;  /* 0xffffffff0b107836 */ /* 0x000fe40000000000 */
[----:B------:R-:W-:-:S03]  /*04a0*/  VIADD R15, R12, 0xffffffff ;  /* 0xffffffff0c0f7836 */ /* 0x000fc60000000000 */
[----:B------:R-:W-:-:S04]  /*04b0*/  ISETP.GT.U32.AND P0, PT, R16, 0xfd, PT ;  /* 0x000000fd1000780c */ /* 0x000fc80003f04070 */
[----:B------:R-:W-:-:S13]  /*04c0*/  ISETP.GT.U32.OR P0, PT, R15, 0xfd, P0 ;  /* 0x000000fd0f00780c */ /* 0x000fda0000704470 */
[----:B------:R-:W-:Y:S01]  /*04d0*/  @!P0 IMAD.MOV.U32 R10, RZ, RZ, RZ ;  /* 0x000000ffff0a8224 */ /* 0x000fe200078e00ff */
[----:B------:R-:W-:Y:S06]  /*04e0*/  @!P0 BRA `(.L_x_6) ;  /* 0x0000000000608947 */ /* 0x000fec0003800000 */
[----:B------:R-:W-:Y:S01]  /*04f0*/  FSETP.GTU.FTZ.AND P0, PT, |R0|, +INF , PT ;  /* 0x7f8000000000780b */ /* 0x000fe20003f1c200 */
[----:B------:R-:W-:Y:S01]  /*0500*/  IMAD.MOV.U32 R3, RZ, RZ, R14 ;  /* 0x000000ffff037224 */ /* 0x000fe200078e000e */
[----:B------:R-:W-:-:S04]  /*0510*/  FSETP.GTU.FTZ.AND P1, PT, |R14|, +INF , PT ;  /* 0x7f8000000e00780b */ /* 0x000fc80003f3c200 */
[----:B------:R-:W-:-:S13]  /*0520*/  PLOP3.LUT P0, PT, P0, P1, PT, 0xf8, 0x8f ;  /* 0x00000000008f781c */ /* 0x000fda0000703f70 */
[----:B------:R-:W-:Y:S05]  /*0530*/  @P0 BRA `(.L_x_7) ;  /* 0x00000004004c0947 */ /* 0x000fea0003800000 */
[----:B------:R-:W-:-:S13]  /*0540*/  LOP3.LUT P0, RZ, R14, 0x7fffffff, R13, 0xc8, !PT ;  /* 0x7fffffff0eff7812 */ /* 0x000fda000780c80d */
[----:B------:R-:W-:Y:S05]  /*0550*/  @!P0 BRA `(.L_x_8) ;  /* 0x00000004003c8947 */ /* 0x000fea0003800000 */
[C---:B------:R-:W-:Y:S02]  /*0560*/  FSETP.NEU.FTZ.AND P2, PT, |R0|.reuse, +INF , PT ;  /* 0x7f8000000000780b */ /* 0x040fe40003f5d200 */
[----:B------:R-:W-:Y:S02]  /*0570*/  FSETP.NEU.FTZ.AND P1, PT, |R3|, +INF , PT ;  /* 0x7f8000000300780b */ /* 0x000fe40003f3d200 */
[----:B------:R-:W-:-:S11]  /*0580*/  FSETP.NEU.FTZ.AND P0, PT, |R0|, +INF , PT ;  /* 0x7f8000000000780b */ /* 0x000fd60003f1d200 */
[----:B------:R-:W-:Y:S05]  /*0590*/  @!P1 BRA !P2, `(.L_x_8) ;  /* 0x00000004002c9947 */ /* 0x000fea0005000000 */
[----:B------:R-:W-:-:S04]  /*05a0*/  LOP3.LUT P2, RZ, R13, 0x7fffffff, RZ, 0xc0, !PT ;  /* 0x7fffffff0dff7812 */ /* 0x000fc8000784c0ff */
[----:B------:R-:W-:-:S13]  /*05b0*/  PLOP3.LUT P1, PT, P1, P2, PT, 0x2f, 0xf2 ;  /* 0x0000000000f2781c */ /* 0x000fda0000f24577 */
[----:B------:R-:W-:Y:S05]  /*05c0*/  @P1 BRA `(.L_x_9) ;  /* 0x0000000400181947 */ /* 0x000fea0003800000 */
[----:B------:R-:W-:-:S04]  /*05d0*/  LOP3.LUT P1, RZ, R14, 0x7fffffff, RZ, 0xc0, !PT ;  /* 0x7fffffff0eff7812 */ /* 0x000fc8000782c0ff */
[----:B------:R-:W-:-:S13]  /*05e0*/  PLOP3.LUT P0, PT, P0, P1, PT, 0x2f, 0xf2 ;  /* 0x0000000000f2781c */ /* 0x000fda0000702577 */
[----:B------:R-:W-:Y:S05]  /*05f0*/  @P0 BRA `(.L_x_10) ;  /* 0x0000000400000947 */ /* 0x000fea0003800000 */
[----:B------:R-:W-:Y:S02]  /*0600*/  ISETP.GE.AND P0, PT, R15, RZ, PT ;  /* 0x000000ff0f00720c */ /* 0x000fe40003f06270 */
[----:B------:R-:W-:-:S11]  /*0610*/  ISETP.GE.AND P1, PT, R16, RZ, PT ;  /* 0x000000ff1000720c */ /* 0x000fd60003f26270 */
[----:B------:R-:W-:Y:S02]  /*0620*/  @P0 IMAD.MOV.U32 R10, RZ, RZ, RZ ;  /* 0x000000ffff0a0224 */ /* 0x000fe400078e00ff */
[----:B------:R-:W-:Y:S01]  /*0630*/  @!P0 FFMA R13, R0, 1.84467440737095516160e+19, RZ ;  /* 0x5f800000000d8823 */ /* 0x000fe200000000ff */
[----:B------:R-:W-:Y:S02]  /*0640*/  @!P0 IMAD.MOV.U32 R10, RZ, RZ, -0x40 ;  /* 0xffffffc0ff0a8424 */ /* 0x000fe400078e00ff */
[----:B------:R-:W-:Y:S02]  /*0650*/  @!P1 FFMA R14, R3, 1.84467440737095516160e+19, RZ ;  /* 0x5f800000030e9823 */ /* 0x000fe400000000ff */
[----:B------:R-:W-:-:S07]  /*0660*/  @!P1 VIADD R10, R10, 0x40 ;  /* 0x000000400a0a9836 */ /* 0x000fce0000000000 */
.L_x_6:
[----:B------:R-:W-:Y:S01]  /*0670*/  LEA R3, R11, 0xc0800000, 0x17 ;  /* 0xc08000000b037811 */ /* 0x000fe200078eb8ff */
[----:B------:R-:W-:Y:S01]  /*0680*/  VIADD R12, R12, 0xffffff81 ;  /* 0xffffff810c0c7836 */ /* 0x000fe20000000000 */
[----:B------:R-:W-:Y:S03]  /*0690*/  BSSY.RECONVERGENT B2, `(.L_x_11) ;  /* 0x0000035000027945 */ /* 0x000fe60003800200 */
[----:B------:R-:W-:Y:S01]  /*06a0*/  IMAD.IADD R3, R14, 0x1, -R3 ;  /* 0x000000010e037824 */ /* 0x000fe200078e0a03 */
[C---:B------:R-:W-:Y:S01]  /*06b0*/  IADD3 R11, PT, PT, R12.reuse, 0x7f, -R11 ;  /* 0x0000007f0c0b7810 */ /* 0x040fe20007ffe80b */
[----:B------:R-:W-:Y:S02]  /*06c0*/  IMAD R0, R12, -0x800000, R13 ;  /* 0xff8000000c007824 */ /* 0x000fe400078e020d */
[----:B------:R-:W0:Y:S01]  /*06d0*/  MUFU.RCP R14, R3 ;  /* 0x00000003000e7308 */ /* 0x000e220000001000 */
[----:B------:R-:W-:Y:S01]  /*06e0*/  FADD.FTZ R15, -R3, -RZ ;  /* 0x800000ff030f7221 */ /* 0x000fe20000010100 */
[----:B------:R-:W-:-:S03]  /*06f0*/  IMAD.IADD R11, R11, 0x1, R10 ;  /* 0x000000010b0b7824 */ /* 0x000fc600078e020a */
[----:B0-----:R-:W-:-:S04]  /*0700*/  FFMA R17, R14, R15, 1 ;  /* 0x3f8000000e117423 */ /* 0x001fc8000000000f */
[----:B------:R-:W-:-:S04]  /*0710*/  FFMA R16, R14, R17, R14 ;  /* 0x000000110e107223 */ /* 0x000fc8000000000e */
[----:B------:R-:W-:-:S04]  /*0720*/  FFMA R13, R0, R16, RZ ;  /* 0x00000010000d7223 */ /* 0x000fc800000000ff */
[----:B------:R-:W-:-:S04]  /*0730*/  FFMA R14, R15, R13, R0 ;  /* 0x0000000d0f0e7223 */ /* 0x000fc80000000000 */
[----:B------:R-:W-:-:S04]  /*0740*/  FFMA R13, R16, R14, R13 ;  /* 0x0000000e100d7223 */ /* 0x000fc8000000000d */
[----:B------:R-:W-:-:S04]  /*0750*/  FFMA R14, R15, R13, R0 ;  /* 0x0000000d0f0e7223 */ /* 0x000fc80000000000 */
[----:B------:R-:W-:-:S05]  /*0760*/  FFMA R0, R16, R14, R13 ;  /* 0x0000000e10007223 */ /* 0x000fca000000000d */
[----:B------:R-:W-:-:S04]  /*0770*/  SHF.R.U32.HI R3, RZ, 0x17, R0 ;  /* 0x00000017ff037819 */ /* 0x000fc80000011600 */
[----:B------:R-:W-:-:S05]  /*0780*/  LOP3.LUT R3, R3, 0xff, RZ, 0xc0, !PT ;  /* 0x000000ff03037812 */ /* 0x000fca00078ec0ff */
[----:B------:R-:W-:-:S04]  /*0790*/  IMAD.IADD R15, R3, 0x1, R11 ;  /* 0x00000001030f7824 */ /* 0x000fc800078e020b */
[----:B------:R-:W-:-:S05]  /*07a0*/  VIADD R3, R15, 0xffffffff ;  /* 0xffffffff0f037836 */ /* 0x000fca0000000000 */
[----:B------:R-:W-:-:S13]  /*07b0*/  ISETP.GE.U32.AND P0, PT, R3, 0xfe, PT ;  /* 0x000000fe0300780c */ /* 0x000fda0003f06070 */
[----:B------:R-:W-:Y:S05]  /*07c0*/  @!P0 BRA `(.L_x_12) ;  /* 0x0000000000808947 */ /* 0x000fea0003800000 */
[----:B------:R-:W-:-:S13]  /*07d0*/  ISETP.GT.AND P0, PT, R15, 0xfe, PT ;  /* 0x000000fe0f00780c */ /* 0x000fda0003f04270 */
[----:B------:R-:W-:Y:S05]  /*07e0*/  @P0 BRA `(.L_x_13) ;  /* 0x00000000006c0947 */ /* 0x000fea0003800000 */
[----:B------:R-:W-:-:S13]  /*07f0*/  ISETP.GE.AND P0, PT, R15, 0x1, PT ;  /* 0x000000010f00780c */ /* 0x000fda0003f06270 */
[----:B------:R-:W-:Y:S05]  /*0800*/  @P0 BRA `(.L_x_14) ;  /* 0x0000000000740947 */ /* 0x000fea0003800000 */
[----:B------:R-:W-:Y:S02]  /*0810*/  ISETP.GE.AND P0, PT, R15, -0x18, PT ;  /* 0xffffffe80f00780c */ /* 0x000fe40003f06270 */
[----:B------:R-:W-:-:S11]  /*0820*/  LOP3.LUT R0, R0, 0x80000000, RZ, 0xc0, !PT ;  /* 0x8000000000007812 */ /* 0x000fd600078ec0ff */
[----:B------:R-:W-:Y:S05]  /*0830*/  @!P0 BRA `(.L_x_14) ;  /* 0x0000000000688947 */ /* 0x000fea0003800000 */
[CCC-:B------:R-:W-:Y:S01]  /*0840*/  FFMA.RZ R3, R16.reuse, R14.reuse, R13.reuse ;  /* 0x0000000e10037223 */ /* 0x1c0fe2000000c00d */
[C---:B------:R-:W-:Y:S02]  /*0850*/  VIADD R12, R15.reuse, 0x20 ;  /* 0x000000200f0c7836 */ /* 0x040fe40000000000 */
[CCC-:B------:R-:W-:Y:S01]  /*0860*/  FFMA.RM R10, R16.reuse, R14.reuse, R13.reuse ;  /* 0x0000000e100a7223 */ /* 0x1c0fe2000000400d */
[----:B------:R-:W-:Y:S02]  /*0870*/  ISETP.NE.AND P2, PT, R15, RZ, PT ;  /* 0x000000ff0f00720c */ /* 0x000fe40003f45270 */
[----:B------:R-:W-:Y:S01]  /*0880*/  LOP3.LUT R11, R3, 0x7fffff, RZ, 0xc0, !PT ;  /* 0x007fffff030b7812 */ /* 0x000fe200078ec0ff */
[----:B------:R-:W-:Y:S01]  /*0890*/  FFMA.RP R3, R16, R14, R13 ;  /* 0x0000000e10037223 */ /* 0x000fe2000000800d */
[----:B------:R-:W-:Y:S01]  /*08a0*/  IMAD.MOV R13, RZ, RZ, -R15 ;  /* 0x000000ffff0d7224 */ /* 0x000fe200078e0a0f */
[----:B------:R-:W-:Y:S02]  /*08b0*/  ISETP.NE.AND P1, PT, R15, RZ, PT ;  /* 0x000000ff0f00720c */ /* 0x000fe40003f25270 */
[----:B------:R-:W-:-:S02]  /*08c0*/  LOP3.LUT R11, R11, 0x800000, RZ, 0xfc, !PT ;  /* 0x008000000b0b7812 */ /* 0x000fc400078efcff */
[----:B------:R-:W-:Y:S02]  /*08d0*/  FSETP.NEU.FTZ.AND P0, PT, R3, R10, PT ;  /* 0x0000000a0300720b */ /* 0x000fe40003f1d000 */
[----:B------:R-:W-:Y:S02]  /*08e0*/  SHF.L.U32 R12, R11, R12, RZ ;  /* 0x0000000c0b0c7219 */ /* 0x000fe400000006ff */
[----:B------:R-:W-:Y:S02]  /*08f0*/  SEL R10, R13, RZ, P2 ;  /* 0x000000ff0d0a7207 */ /* 0x000fe40001000000 */
[----:B------:R-:W-:Y:S02]  /*0900*/  ISETP.NE.AND P1, PT, R12, RZ, P1 ;  /* 0x000000ff0c00720c */ /* 0x000fe40000f25270 */
[----:B------:R-:W-:Y:S02]  /*0910*/  SHF.R.U32.HI R10, RZ, R10, R11 ;  /* 0x0000000aff0a7219 */ /* 0x000fe4000001160b */
[----:B------:R-:W-:-:S02]  /*0920*/  PLOP3.LUT P0, PT, P0, P1, PT, 0xf8, 0x8f ;  /* 0x00000000008f781c */ /* 0x000fc40000703f70 */
[----:B------:R-:W-:Y:S02]  /*0930*/  SHF.R.U32.HI R12, RZ, 0x1, R10 ;  /* 0x00000001ff0c7819 */ /* 0x000fe4000001160a */
[----:B------:R-:W-:-:S04]  /*0940*/  SEL R3, RZ, 0x1, !P0 ;  /* 0x00000001ff037807 */ /* 0x000fc80004000000 */
[----:B------:R-:W-:-:S04]  /*0950*/  LOP3.LUT R3, R3, 0x1, R12, 0xf8, !PT ;  /* 0x0000000103037812 */ /* 0x000fc800078ef80c */
[----:B------:R-:W-:-:S05]  /*0960*/  LOP3.LUT R3, R3, R10, RZ, 0xc0, !PT ;  /* 0x0000000a03037212 */ /* 0x000fca00078ec0ff */
[----:B------:R-:W-:-:S05]  /*0970*/  IMAD.IADD R3, R12, 0x1, R3 ;  /* 0x000000010c037824 */ /* 0x000fca00078e0203 */
[----:B------:R-:W-:Y:S01]  /*0980*/  LOP3.LUT R0, R3, R0, RZ, 0xfc, !PT ;  /* 0x0000000003007212 */ /* 0x000fe200078efcff */
[----:B------:R-:W-:Y:S06]  /*0990*/  BRA `(.L_x_14) ;  /* 0x0000000000107947 */ /* 0x000fec0003800000 */
.L_x_13:
[----:B------:R-:W-:-:S04]  /*09a0*/  LOP3.LUT R0, R0, 0x80000000, RZ, 0xc0, !PT ;  /* 0x8000000000007812 */ /* 0x000fc800078ec0ff */
[----:B------:R-:W-:Y:S01]  /*09b0*/  LOP3.LUT R0, R0, 0x7f800000, RZ, 0xfc, !PT ;  /* 0x7f80000000007812 */ /* 0x000fe200078efcff */
[----:B------:R-:W-:Y:S06]  /*09c0*/  BRA `(.L_x_14) ;  /* 0x0000000000047947 */ /* 0x000fec0003800000 */
.L_x_12:
[----:B------:R-:W-:-:S07]  /*09d0*/  IMAD R0, R11, 0x800000, R0 ;  /* 0x008000000b007824 */ /* 0x000fce00078e0200 */
.L_x_14:
[----:B------:R-:W-:Y:S05]  /*09e0*/  BSYNC.RECONVERGENT B2 ;  /* 0x0000000000027941 */ /* 0x000fea0003800200 */
.L_x_11:
[----:B------:R-:W-:Y:S05]  /*09f0*/  BRA `(.L_x_15) ;  /* 0x0000000000207947 */ /* 0x000fea0003800000 */
.L_x_10:
[----:B------:R-:W-:-:S04]  /*0a00*/  LOP3.LUT R0, R14, 0x80000000, R13, 0x48, !PT ;  /* 0x800000000e007812 */ /* 0x000fc800078e480d */
[----:B------:R-:W-:Y:S01]  /*0a10*/  LOP3.LUT R0, R0, 0x7f800000, RZ, 0xfc, !PT ;  /* 0x7f80000000007812 */ /* 0x000fe200078efcff */
[----:B------:R-:W-:Y:S06]  /*0a20*/  BRA `(.L_x_15) ;  /* 0x0000000000147947 */ /* 0x000fec0003800000 */
.L_x_9:
[----:B------:R-:W-:Y:S01]  /*0a30*/  LOP3.LUT R0, R14, 0x80000000, R13, 0x48, !PT ;  /* 0x800000000e007812 */ /* 0x000fe200078e480d */
[----:B------:R-:W-:Y:S06]  /*0a40*/  BRA `(.L_x_15) ;  /* 0x00000000000c7947 */ /* 0x000fec0003800000 */
.L_x_8:
[----:B------:R-:W0:Y:S01]  /*0a50*/  MUFU.RSQ R0, -QNAN ;  /* 0xffc0000000007908 */ /* 0x000e220000001400 */
[----:B------:R-:W-:Y:S05]  /*0a60*/  BRA `(.L_x_15) ;  /* 0x0000000000047947 */ /* 0x000fea0003800000 */
.L_x_7:
[----:B------:R-:W-:-:S07]  /*0a70*/  FADD.FTZ R0, R0, R3 ;  /* 0x0000000300007221 */ /* 0x000fce0000010000 */
.L_x_15:
[----:B------:R-:W-:Y:S05]  /*0a80*/  BSYNC.RECONVERGENT B1 ;  /* 0x0000000000017941 */ /* 0x000fea0003800200 */
.L_x_5:
[----:B------:R-:W-:Y:S02]  /*0a90*/  IMAD.MOV.U32 R10, RZ, RZ, R8 ;  /* 0x000000ffff0a7224 */ /* 0x000fe400078e0008 */
[----:B------:R-:W-:-:S04]  /*0aa0*/  IMAD.MOV.U32 R11, RZ, RZ, 0x0 ;  /* 0x00000000ff0b7424 */ /* 0x000fc800078e00ff */
[----:B0-----:R-:W-:Y:S05]  /*0ab0*/  RET.REL.NODEC R10 `(inputs_gradients) ;  /* 0xfffffff40a507950 */ /* 0x001fea0003c3ffff */
.L_x_16:
[----:B------:R-:W-:-:S00]  /*0ac0*/  BRA `(.L_x_16) ;  /* 0xfffffffc00fc7947 */ /* 0x000fc0000383ffff */
[----:B------:R-:W-:-:S00]  /*0ad0*/  NOP ;  /* 0x0000000000007918 */ /* 0x000fc00000000000 */
        /* <DEDUP_REMOVED lines=10> */
.L_x_38:


//--------------------- .text.activation          --------------------------
	.section	.text.activation,"ax",@progbits
	.align	128
        .global         activation
        .type           activation,@function
        .size           activation,(.L_x_39 - activation)
        .other          activation,@"STO_CUDA_ENTRY STV_DEFAULT"
activation:
.text.activation:
        /* <DEDUP_REMOVED lines=17> */
[----:B--2---:R-:W-:-:S13]  /*0110*/  ISETP.GT.AND P0, PT, R2, RZ, PT ;  /* 0x000000ff0200720c */ /* 0x004fda0003f04270 */
[----:B------:R0:W5:Y:S01]  /*0120*/  @!P0 LDG.E R3, desc[UR6][R8.64+0x4] ;  /* 0x0000040608038981 */ /* 0x000162000c1e1900 */
[----:B------:R-:W-:Y:S01]  /*0130*/  HFMA2 R25, -RZ, RZ, 0, 0 ;  /* 0x00000000ff197431 */ /* 0x000fe200000001ff */
[----:B------:R-:W-:Y:S06]  /*0140*/  @!P0 BRA `(.L_x_17) ;  /* 0x0000000800488947 */ /* 0x000fec0003800000 */
[----:B-----5:R-:W2:Y:S04]  /*0150*/  LDG.E R3, desc[UR6][R8.64+0x4] ;  /* 0x0000040608037981 */ /* 0x020ea8000c1e1900 */
[----:B------:R-:W3:Y:S04]  /*0160*/  LDG.E R4, desc[UR6][R8.64+0x8] ;  /* 0x0000080608047981 */ /* 0x000ee8000c1e1900 */
[----:B------:R-:W4:Y:S04]  /*0170*/  LDG.E R5, desc[UR6][R8.64+0x10] ;  /* 0x0000100608057981 */ /* 0x000f28000c1e1900 */
[----:B------:R-:W4:Y:S01]  /*0180*/  LDG.E R6, desc[UR6][R8.64+0xc] ;  /* 0x00000c0608067981 */ /* 0x000f22000c1e1900 */
[----:B--2---:R-:W-:Y:S01]  /*0190*/  ISETP.GE.AND P0, PT, R3, 0x1, PT ;  /* 0x000000010300780c */ /* 0x004fe20003f06270 */
[----:B---3--:R-:W-:-:S02]  /*01a0*/  IMAD R11, R4, R11, RZ ;  /* 0x0000000b040b7224 */ /* 0x008fc400078e02ff */
[----:B----4-:R-:W-:Y:S02]  /*01b0*/  IMAD R7, R5, UR5, R10 ;  /* 0x0000000505077c24 */ /* 0x010fe4000f8e020a */
[----:B------:R-:W-:-:S04]  /*01c0*/  IMAD R6, R6, UR4, R11 ;  /* 0x0000000406067c24 */ /* 0x000fc8000f8e020b */
[----:B------:R-:W-:-:S04]  /*01d0*/  IMAD R6, R2, R7, R6 ;  /* 0x0000000702067224 */ /* 0x000fc800078e0206 */
[----:B------:R-:W-:Y:S05]  /*01e0*/  @!P0 BRA `(.L_x_17) ;  /* 0x0000000800208947 */ /* 0x000fea0003800000 */
[C---:B0-----:R-:W-:Y:S01]  /*01f0*/  LOP3.LUT R8, R3.reuse, 0x7ffffff0, RZ, 0xc0, !PT ;  /* 0x7ffffff003087812 */ /* 0x041fe200078ec0ff */
[----:B------:R-:W-:Y:S01]  /*0200*/  UMOV UR4, URZ ;  /* 0x000000ff00047c82 */ /* 0x000fe20008000000 */
[C---:B------:R-:W-:Y:S02]  /*0210*/  LOP3.LUT R7, R3.reuse, 0xf, RZ, 0xc0, !PT ;  /* 0x0000000f03077812 */ /* 0x040fe400078ec0ff */
[C---:B------:R-:W-:Y:S02]  /*0220*/  LOP3.LUT R9, R3.reuse, 0x7, RZ, 0xc0, !PT ;  /* 0x0000000703097812 */ /* 0x040fe400078ec0ff */
[----:B------:R-:W-:Y:S02]  /*0230*/  LOP3.LUT R10, R3, 0x3, RZ, 0xc0, !PT ;  /* 0x00000003030a7812 */ /* 0x000fe400078ec0ff */
[----:B------:R-:W-:Y:S02]  /*0240*/  MOV R25, RZ ;  /* 0x000000ff00197202 */ /* 0x000fe40000000f00 */
[----:B------:R-:W-:-:S07]  /*0250*/  IADD3 R11, PT, PT, -R8, RZ, RZ ;  /* 0x000000ff080b7210 */ /* 0x000fce0007ffe1ff */
.L_x_23:
[----:B------:R-:W-:Y:S01]  /*0260*/  ISETP.GE.U32.AND P1, PT, R3, 0x10, PT ;  /* 0x000000100300780c */ /* 0x000fe20003f26070 */
[----:B------:R-:W-:Y:S01]  /*0270*/  HFMA2 R4, -RZ, RZ, 0, 0 ;  /* 0x00000000ff047431 */ /* 0x000fe200000001ff */
[----:B------:R-:W-:Y:S01]  /*0280*/  IADD3 R12, PT, PT, R6, UR4, RZ ;  /* 0x00000004060c7c10 */ /* 0x000fe2000fffe0ff */
[----:B------:R-:W-:-:S06]  /*0290*/  UIADD3 UR4, UPT, UPT, UR4, 0x1, URZ ;  /* 0x0000000104047890 */ /* 0x000fcc000fffe0ff */
[----:B------:R-:W-:-:S04]  /*02a0*/  ISETP.NE.AND P0, PT, R2, UR4, PT ;  /* 0x0000000402007c0c */ /* 0x000fc8000bf05270 */
[----:B------:R-:W-:Y:S09]  /*02b0*/  @!P1 BRA `(.L_x_18) ;  /* 0x0000000000e09947 */ /* 0x000ff20003800000 */
[----:B------:R-:W-:Y:S02]  /*02c0*/  MOV R20, R12 ;  /* 0x0000000c00147202 */ /* 0x000fe40000000f00 */
[----:B------:R-:W-:-:S07]  /*02d0*/  MOV R22, R11 ;  /* 0x0000000b00167202 */ /* 0x000fce0000000f00 */
.L_x_19:
[----:B------:R-:W0:Y:S02]  /*02e0*/  LDC.64 R16, c[0x0][0x388] ;  /* 0x0000e200ff107b82 */ /* 0x000e240000000a00 */
[----:B0-----:R-:W-:-:S05]  /*02f0*/  IMAD.WIDE R16, R20, 0x4, R16 ;  /* 0x0000000414107825 */ /* 0x001fca00078e0210 */
[----:B------:R0:W2:Y:S01]  /*0300*/  LDG.E R28, desc[UR6][R16.64] ;  /* 0x00000006101c7981 */ /* 0x0000a2000c1e1900 */
[----:B------:R-:W-:-:S05]  /*0310*/  IMAD.WIDE R14, R5, 0x4, R16 ;  /* 0x00000004050e7825 */ /* 0x000fca00078e0210 */
[----:B------:R-:W3:Y:S01]  /*0320*/  LDG.E R24, desc[UR6][R14.64] ;  /* 0x000000060e187981 */ /* 0x000ee2000c1e1900 */
[----:B0-----:R-:W-:-:S05]  /*0330*/  IMAD.WIDE R16, R5, 0x4, R14 ;  /* 0x0000000405107825 */ /* 0x001fca00078e020e */
[----:B------:R-:W4:Y:S01]  /*0340*/  LDG.E R23, desc[UR6][R16.64] ;  /* 0x0000000610177981 */ /* 0x000f22000c1e1900 */
[----:B------:R-:W-:-:S05]  /*0350*/  IMAD.WIDE R18, R5, 0x4, R16 ;  /* 0x0000000405127825 */ /* 0x000fca00078e0210 */
[----:B------:R0:W5:Y:S02]  /*0360*/  LDG.E R4, desc[UR6][R18.64] ;  /* 0x0000000612047981 */ /* 0x000164000c1e1900 */
[----:B0-----:R-:W-:-:S05]  /*0370*/  IMAD.WIDE R18, R5, 0x4, R18 ;  /* 0x0000000405127825 */ /* 0x001fca00078e0212 */
[----:B------:R-:W5:Y:S01]  /*0380*/  LDG.E R21, desc[UR6][R18.64] ;  /* 0x0000000612157981 */ /* 0x000f62000c1e1900 */
[----:B------:R-:W-:-:S05]  /*0390*/  IMAD.WIDE R14, R5, 0x4, R18 ;  /* 0x00000004050e7825 */ /* 0x000fca00078e0212 */
[----:B------:R0:W5:Y:S01]  /*03a0*/  LDG.E R13, desc[UR6][R14.64] ;  /* 0x000000060e0d7981 */ /* 0x000162000c1e1900 */
[----:B------:R-:W-:-:S04]  /*03b0*/  IMAD.WIDE R26, R5, 0x4, R14 ;  /* 0x00000004051a7825 */ /* 0x000fc800078e020e */
[C---:B------:R-:W-:Y:S02]  /*03c0*/  IMAD.WIDE R16, R5.reuse, 0x4, R26 ;  /* 0x0000000405107825 */ /* 0x040fe400078e021a */
[----:B------:R-:W5:Y:S02]  /*03d0*/  LDG.E R27, desc[UR6][R26.64] ;  /* 0x000000061a1b7981 */ /* 0x000f64000c1e1900 */
[C---:B0-----:R-:W-:Y:S02]  /*03e0*/  IMAD.WIDE R14, R5.reuse, 0x4, R16 ;  /* 0x00000004050e7825 */ /* 0x041fe400078e0210 */
[----:B------:R0:W5:Y:S02]  /*03f0*/  LDG.E R26, desc[UR6][R16.64] ;  /* 0x00000006101a7981 */ /* 0x000164000c1e1900 */
[C---:B0-----:R-:W-:Y:S02]  /*0400*/  IMAD.WIDE R16, R5.reuse, 0x4, R14 ;  /* 0x0000000405107825 */ /* 0x041fe400078e020e */
[----:B------:R-:W5:Y:S02]  /*0410*/  LDG.E R14, desc[UR6][R14.64] ;  /* 0x000000060e0e7981 */ /* 0x000f64000c1e1900 */
[----:B------:R-:W-:-:S02]  /*0420*/  IMAD.WIDE R18, R5, 0x4, R16 ;  /* 0x0000000405127825 */ /* 0x000fc400078e0210 */
[----:B------:R3:W5:Y:S02]  /*0430*/  LDG.E R29, desc[UR6][R16.64] ;  /* 0x00000006101d7981 */ /* 0x000764000c1e1900 */
[----:B--2---:R-:W-:Y:S02]  /*0440*/  FADD R25, R28, R25 ;  /* 0x000000191c197221 */ /* 0x004fe40000000000 */
[----:B------:R0:W2:Y:S02]  /*0450*/  LDG.E R28, desc[UR6][R18.64] ;  /* 0x00000006121c7981 */ /* 0x0000a4000c1e1900 */
[----:B---3--:R-:W-:Y:S01]  /*0460*/  FADD R16, R25, R24 ;  /* 0x0000001819107221 */ /* 0x008fe20000000000 */
[----:B0-----:R-:W-:-:S04]  /*0470*/  IMAD.WIDE R18, R5, 0x4, R18 ;  /* 0x0000000405127825 */ /* 0x001fc800078e0212 */
[----:B----4-:R-:W-:Y:S01]  /*0480*/  FADD R17, R16, R23 ;  /* 0x0000001710117221 */ /* 0x010fe20000000000 */
[----:B------:R5:W3:Y:S01]  /*0490*/  LDG.E R15, desc[UR6][R18.64] ;  /* 0x00000006120f7981 */ /* 0x000ae2000c1e1900 */
[----:B------:R-:W-:-:S05]  /*04a0*/  IMAD.WIDE R24, R5, 0x4, R18 ;  /* 0x0000000405187825 */ /* 0x000fca00078e0212 */
[----:B------:R0:W4:Y:S01]  /*04b0*/  LDG.E R23, desc[UR6][R24.64] ;  /* 0x0000000618177981 */ /* 0x000122000c1e1900 */
[----:B-----5:R-:W-:Y:S01]  /*04c0*/  FADD R18, R17, R4 ;  /* 0x0000000411127221 */ /* 0x020fe20000000000 */
[----:B0-----:R-:W-:-:S04]  /*04d0*/  IMAD.WIDE R24, R5, 0x4, R24 ;  /* 0x0000000405187825 */ /* 0x001fc800078e0218 */
[----:B------:R-:W-:Y:S01]  /*04e0*/  FADD R19, R18, R21 ;  /* 0x0000001512137221 */ /* 0x000fe20000000000 */
[----:B------:R-:W5:Y:S01]  /*04f0*/  LDG.E R4, desc[UR6][R24.64] ;  /* 0x0000000618047981 */ /* 0x000f62000c1e1900 */
[----:B------:R-:W-:-:S05]  /*0500*/  IMAD.WIDE R16, R5, 0x4, R24 ;  /* 0x0000000405107825 */ /* 0x000fca00078e0218 */
[----:B------:R0:W5:Y:S02]  /*0510*/  LDG.E R21, desc[UR6][R16.64] ;  /* 0x0000000610157981 */ /* 0x000164000c1e1900 */
[----:B0-----:R-:W-:-:S05]  /*0520*/  IMAD.WIDE R16, R5, 0x4, R16 ;  /* 0x0000000405107825 */ /* 0x001fca00078e0210 */
[----:B------:R-:W5:Y:S01]  /*0530*/  LDG.E R18, desc[UR6][R16.64] ;  /* 0x0000000610127981 */ /* 0x000f62000c1e1900 */
[----:B------:R-:W-:-:S04]  /*0540*/  FADD R13, R19, R13 ;  /* 0x0000000d130d7221 */ /* 0x000fc80000000000 */
[----:B------:R-:W-:-:S04]  /*0550*/  FADD R13, R13, R27 ;  /* 0x0000001b0d0d7221 */ /* 0x000fc80000000000 */
[----:B------:R-:W-:-:S04]  /*0560*/  FADD R13, R13, R26 ;  /* 0x0000001a0d0d7221 */ /* 0x000fc80000000000 */
[----:B------:R-:W-:-:S04]  /*0570*/  FADD R14, R13, R14 ;  /* 0x0000000e0d0e7221 */ /* 0x000fc80000000000 */
[----:B------:R-:W-:Y:S01]  /*0580*/  FADD R29, R14, R29 ;  /* 0x0000001d0e1d7221 */ /* 0x000fe20000000000 */
[----:B------:R-:W-:-:S04]  /*0590*/  IADD3 R22, PT, PT, R22, 0x10, RZ ;  /* 0x0000001016167810 */ /* 0x000fc80007ffe0ff */
[----:B------:R-:W-:Y:S02]  /*05a0*/  ISETP.NE.AND P1, PT, R22, RZ, PT ;  /* 0x000000ff1600720c */ /* 0x000fe40003f25270 */
[----:B------:R-:W-:Y:S01]  /*05b0*/  LEA R20, R5, R20, 0x4 ;  /* 0x0000001405147211 */ /* 0x000fe200078e20ff */
[----:B--2---:R-:W-:-:S04]  /*05c0*/  FADD R28, R29, R28 ;  /* 0x0000001c1d1c7221 */ /* 0x004fc80000000000 */
[----:B---3--:R-:W-:-:S04]  /*05d0*/  FADD R28, R28, R15 ;  /* 0x0000000f1c1c7221 */ /* 0x008fc80000000000 */
[----:B----4-:R-:W-:-:S04]  /*05e0*/  FADD R23, R28, R23 ;  /* 0x000000171c177221 */ /* 0x010fc80000000000 */
[----:B-----5:R-:W-:-:S04]  /*05f0*/  FADD R4, R23, R4 ;  /* 0x0000000417047221 */ /* 0x020fc80000000000 */
[----:B------:R-:W-:-:S04]  /*0600*/  FADD R21, R4, R21 ;  /* 0x0000001504157221 */ /* 0x000fc80000000000 */
[----:B------:R-:W-:Y:S01]  /*0610*/  FADD R25, R21, R18 ;  /* 0x0000001215197221 */ /* 0x000fe20000000000 */
[----:B------:R-:W-:Y:S06]  /*0620*/  @P1 BRA `(.L_x_19) ;  /* 0xfffffffc002c1947 */ /* 0x000fec000383ffff */
[----:B------:R-:W-:-:S07]  /*0630*/  MOV R4, R8 ;  /* 0x0000000800047202 */ /* 0x000fce0000000f00 */
.L_x_18:
[----:B------:R-:W-:-:S13]  /*0640*/  ISETP.NE.AND P1, PT, R7, RZ, PT ;  /* 0x000000ff0700720c */ /* 0x000fda0003f25270 */
[----:B------:R-:W-:Y:S05]  /*0650*/  @!P1 BRA `(.L_x_20) ;  /* 0x0000000400009947 */ /* 0x000fea0003800000 */
[----:B------:R-:W-:Y:S02]  /*0660*/  ISETP.GE.U32.AND P1, PT, R7, 0x8, PT ;  /* 0x000000080700780c */ /* 0x000fe40003f26070 */
[----:B------:R-:W-:-:S11]  /*0670*/  ISETP.NE.AND P2, PT, R9, RZ, PT ;  /* 0x000000ff0900720c */ /* 0x000fd60003f45270 */
[----:B------:R-:W-:Y:S05]  /*0680*/  @!P1 BRA `(.L_x_21) ;  /* 0x00000000006c9947 */ /* 0x000fea0003800000 */
[----:B------:R-:W0:Y:S01]  /*0690*/  LDC.64 R20, c[0x0][0x388] ;  /* 0x0000e200ff147b82 */ /* 0x000e220000000a00 */
[----:B------:R-:W-:-:S04]  /*06a0*/  IMAD R13, R5, R4, R12 ;  /* 0x00000004050d7224 */ /* 0x000fc800078e020c */
[----:B0-----:R-:W-:-:S04]  /*06b0*/  IMAD.WIDE R20, R13, 0x4, R20 ;  /* 0x000000040d147825 */ /* 0x001fc800078e0214 */
[C---:B------:R-:W-:Y:S02]  /*06c0*/  IMAD.WIDE R18, R5.reuse, 0x4, R20 ;  /* 0x0000000405127825 */ /* 0x040fe400078e0214 */
[----:B------:R-:W2:Y:S02]  /*06d0*/  LDG.E R20, desc[UR6][R20.64] ;  /* 0x0000000614147981 */ /* 0x000ea4000c1e1900 */
[C---:B------:R-:W-:Y:S02]  /*06e0*/  IMAD.WIDE R14, R5.reuse, 0x4, R18 ;  /* 0x00000004050e7825 */ /* 0x040fe400078e0212 */
[----:B------:R-:W3:Y:S02]  /*06f0*/  LDG.E R18, desc[UR6][R18.64] ;  /* 0x0000000612127981 */ /* 0x000ee4000c1e1900 */
[C---:B------:R-:W-:Y:S02]  /*0700*/  IMAD.WIDE R16, R5.reuse, 0x4, R14 ;  /* 0x0000000405107825 */ /* 0x040fe400078e020e */
[----:B------:R0:W4:Y:S02]  /*0710*/  LDG.E R13, desc[UR6][R14.64] ;  /* 0x000000060e0d7981 */ /* 0x000124000c1e1900 */
[----:B------:R-:W-:-:S02]  /*0720*/  IMAD.WIDE R22, R5, 0x4, R16 ;  /* 0x0000000405167825 */ /* 0x000fc400078e0210 */
[----:B------:R-:W5:Y:S02]  /*0730*/  LDG.E R16, desc[UR6][R16.64] ;  /* 0x0000000610107981 */ /* 0x000f64000c1e1900 */
[C---:B------:R-:W-:Y:S02]  /*0740*/  IMAD.WIDE R26, R5.reuse, 0x4, R22 ;  /* 0x00000004051a7825 */ /* 0x040fe400078e0216 */
[----:B------:R-:W5:Y:S02]  /*0750*/  LDG.E R22, desc[UR6][R22.64] ;  /* 0x0000000616167981 */ /* 0x000f64000c1e1900 */
[C---:B------:R-:W-:Y:S02]  /*0760*/  IMAD.WIDE R28, R5.reuse, 0x4, R26 ;  /* 0x00000004051c7825 */ /* 0x040fe400078e021a */
[----:B------:R-:W5:Y:S02]  /*0770*/  LDG.E R26, desc[UR6][R26.64] ;  /* 0x000000061a1a7981 */ /* 0x000f64000c1e1900 */
[----:B0-----:R-:W-:-:S02]  /*0780*/  IMAD.WIDE R14, R5, 0x4, R28 ;  /* 0x00000004050e7825 */ /* 0x001fc400078e021c */
[----:B------:R-:W5:Y:S04]  /*0790*/  LDG.E R28, desc[UR6][R28.64] ;  /* 0x000000061c1c7981 */ /* 0x000f68000c1e1900 */
[----:B------:R-:W5:Y:S01]  /*07a0*/  LDG.E R24, desc[UR6][R14.64] ;  /* 0x000000060e187981 */ /* 0x000f62000c1e1900 */
[----:B------:R-:W-:Y:S01]  /*07b0*/  IADD3 R4, PT, PT, R4, 0x8, RZ ;  /* 0x0000000804047810 */ /* 0x000fe20007ffe0ff */
[----:B--2---:R-:W-:-:S04]  /*07c0*/  FADD R25, R25, R20 ;  /* 0x0000001419197221 */ /* 0x004fc80000000000 */
[----:B---3--:R-:W-:-:S04]  /*07d0*/  FADD R18, R25, R18 ;  /* 0x0000001219127221 */ /* 0x008fc80000000000 */
[----:B----4-:R-:W-:-:S04]  /*07e0*/  FADD R13, R18, R13 ;  /* 0x0000000d120d7221 */ /* 0x010fc80000000000 */
[----:B-----5:R-:W-:-:S04]  /*07f0*/  FADD R13, R13, R16 ;  /* 0x000000100d0d7221 */ /* 0x020fc80000000000 */
[----:B------:R-:W-:-:S04]  /*0800*/  FADD R13, R13, R22 ;  /* 0x000000160d0d7221 */ /* 0x000fc80000000000 */
[----:B------:R-:W-:-:S04]  /*0810*/  FADD R13, R13, R26 ;  /* 0x0000001a0d0d7221 */ /* 0x000fc80000000000 */
[----:B------:R-:W-:-:S04]  /*0820*/  FADD R13, R13, R28 ;  /* 0x0000001c0d0d7221 */ /* 0x000fc80000000000 */
[----:B------:R-:W-:-:S07]  /*0830*/  FADD R25, R13, R24 ;  /* 0x000000180d197221 */ /* 0x000fce0000000000 */
.L_x_21:
        /* <DEDUP_REMOVED lines=11> */
[----:B------:R-:W-:Y:S02]  /*08f0*/  IMAD.WIDE R16, R5, 0x4, R14 ;  /* 0x0000000405107825 */ /* 0x000fe400078e020e */
[----:B------:R-:W4:Y:S04]  /*0900*/  LDG.E R14, desc[UR6][R14.64] ;  /* 0x000000060e0e7981 */ /* 0x000f28000c1e1900 */
[----:B------:R-:W5:Y:S01]  /*0910*/  LDG.E R16, desc[UR6][R16.64] ;  /* 0x0000000610107981 */ /* 0x000f62000c1e1900 */
[----:B------:R-:W-:Y:S01]  /*0920*/  IADD3 R4, PT, PT, R4, 0x4, RZ ;  /* 0x0000000404047810 */ /* 0x000fe20007ffe0ff */
[----:B--2---:R-:W-:-:S04]  /*0930*/  FADD R25, R25, R20 ;  /* 0x0000001419197221 */ /* 0x004fc80000000000 */
[----:B---3--:R-:W-:-:S04]  /*0940*/  FADD R25, R25, R18 ;  /* 0x0000001219197221 */ /* 0x008fc80000000000 */
[----:B----4-:R-:W-:-:S04]  /*0950*/  FADD R25, R25, R14 ;  /* 0x0000000e19197221 */ /* 0x010fc80000000000 */
[----:B-----5:R-:W-:-:S07]  /*0960*/  FADD R25, R25, R16 ;  /* 0x0000001019197221 */ /* 0x020fce0000000000 */
.L_x_22:
[----:B------:R-:W-:Y:S05]  /*0970*/  @!P2 BRA `(.L_x_20) ;  /* 0x000000000038a947 */ /* 0x000fea0003800000 */
[----:B------:R-:W0:Y:S01]  /*0980*/  LDC.64 R14, c[0x0][0x388] ;  /* 0x0000e200ff0e7b82 */ /* 0x000e220000000a00 */
[----:B------:R-:W-:-:S04]  /*0990*/  IMAD R13, R5, R4, R12 ;  /* 0x00000004050d7224 */ /* 0x000fc800078e020c */
[----:B0-----:R-:W-:-:S05]  /*09a0*/  IMAD.WIDE R14, R13, 0x4, R14 ;  /* 0x000000040d0e7825 */ /* 0x001fca00078e020e */
[----:B------:R-:W2:Y:S01]  /*09b0*/  LDG.E R4, desc[UR6][R14.64] ;  /* 0x000000060e047981 */ /* 0x000ea2000c1e1900 */
[----:B------:R-:W-:Y:S01]  /*09c0*/  ISETP.NE.AND P1, PT, R10, 0x1, PT ;  /* 0x000000010a00780c */ /* 0x000fe20003f25270 */
[----:B--2---:R-:W-:-:S12]  /*09d0*/  FADD R25, R25, R4 ;  /* 0x0000000419197221 */ /* 0x004fd80000000000 */
[----:B------:R-:W-:Y:S05]  /*09e0*/  @!P1 BRA `(.L_x_20) ;  /* 0x00000000001c9947 */ /* 0x000fea0003800000 */
[----:B------:R-:W-:Y:S01]  /*09f0*/  ISETP.NE.AND P1, PT, R10, 0x2, PT ;  /* 0x000000020a00780c */ /* 0x000fe20003f25270 */
[----:B------:R-:W-:-:S12]  /*0a00*/  IMAD.WIDE R14, R5, 0x4, R14 ;  /* 0x00000004050e7825 */ /* 0x000fd800078e020e */
[----:B------:R-:W-:Y:S02]  /*0a10*/  @P1 IMAD.WIDE R12, R5, 0x4, R14 ;  /* 0x00000004050c1825 */ /* 0x000fe400078e020e */
[----:B------:R-:W2:Y:S04]  /*0a20*/  LDG.E R14, desc[UR6][R14.64] ;  /* 0x000000060e0e7981 */ /* 0x000ea8000c1e1900 */
[----:B------:R-:W3:Y:S01]  /*0a30*/  @P1 LDG.E R12, desc[UR6][R12.64] ;  /* 0x000000060c0c1981 */ /* 0x000ee2000c1e1900 */
[----:B--2---:R-:W-:-:S04]  /*0a40*/  FADD R25, R25, R14 ;  /* 0x0000000e19197221 */ /* 0x004fc80000000000 */
[----:B---3--:R-:W-:-:S07]  /*0a50*/  @P1 FADD R25, R25, R12 ;  /* 0x0000000c19191221 */ /* 0x008fce0000000000 */
.L_x_20:
[----:B------:R-:W-:Y:S05]  /*0a60*/  @P0 BRA `(.L_x_23) ;  /* 0xfffffff400fc0947 */ /* 0x000fea000383ffff */
.L_x_17:
[----:B-----5:R-:W-:Y:S01]  /*0a70*/  IMAD R2, R2, R3, RZ ;  /* 0x0000000302027224 */ /* 0x020fe200078e02ff */
[----:B------:R-:W-:Y:S04]  /*0a80*/  BSSY.RECONVERGENT B0, `(.L_x_24) ;  /* 0x000000d000007945 */ /* 0x000fe80003800200 */
[----:B------:R-:W-:-:S04]  /*0a90*/  I2FP.F32.S32 R6, R2 ;  /* 0x0000000200067245 */ /* 0x000fc80000201400 */
[----:B------:R-:W1:Y:S08]  /*0aa0*/  MUFU.RCP R2, R6 ;  /* 0x0000000600027308 */ /* 0x000e700000001000 */
[----:B------:R-:W2:Y:S01]  /*0ab0*/  FCHK P0, R25, R6 ;  /* 0x0000000619007302 */ /* 0x000ea20000000000 */
[----:B-1----:R-:W-:-:S04]  /*0ac0*/  FFMA R3, -R6, R2, 1 ;  /* 0x3f80000006037423 */ /* 0x002fc80000000102 */
[----:B------:R-:W-:-:S04]  /*0ad0*/  FFMA R2, R2, R3, R2 ;  /* 0x0000000302027223 */ /* 0x000fc80000000002 */
[----:B------:R-:W-:-:S04]  /*0ae0*/  FFMA R3, R2, R25, RZ ;  /* 0x0000001902037223 */ /* 0x000fc800000000ff */
[----:B------:R-:W-:-:S04]  /*0af0*/  FFMA R4, -R6, R3, R25 ;  /* 0x0000000306047223 */ /* 0x000fc80000000119 */
[----:B------:R-:W-:Y:S01]  /*0b00*/  FFMA R5, R2, R4, R3 ;  /* 0x0000000402057223 */ /* 0x000fe20000000003 */
[----:B--2---:R-:W-:Y:S06]  /*0b10*/  @!P0 BRA `(.L_x_25) ;  /* 0x00000000000c8947 */ /* 0x004fec0003800000 */
[----:B------:R-:W-:-:S07]  /*0b20*/  MOV R4, 0xb40 ;  /* 0x00000b4000047802 */ /* 0x000fce0000000f00 */
[----:B0-----:R-:W-:Y:S05]  /*0b30*/  CALL.REL.NOINC `($__internal_1_$__cuda_sm3x_div_rn_noftz_f32_slowpath) ;  /* 0x0000000000187944 */ /* 0x001fea0003c00000 */
[----:B------:R-:W-:-:S07]  /*0b40*/  MOV R5, R2 ;  /* 0x0000000200057202 */ /* 0x000fce0000000f00 */
.L_x_25:
[----:B------:R-:W-:Y:S05]  /*0b50*/  BSYNC.RECONVERGENT B0 ;  /* 0x0000000000007941 */ /* 0x000fea0003800200 */
.L_x_24:
[----:B------:R-:W1:Y:S02]  /*0b60*/  LDC.64 R2, c[0x0][0x390] ;  /* 0x0000e400ff027b82 */ /* 0x000e640000000a00 */
[----:B-1----:R-:W-:-:S05]  /*0b70*/  IMAD.WIDE R2, R0, 0x4, R2 ;  /* 0x0000000400027825 */ /* 0x002fca00078e0202 */
[----:B------:R-:W-:Y:S01]  /*0b80*/  STG.E desc[UR6][R2.64], R5 ;  /* 0x0000000502007986 */ /* 0x000fe2000c101906 */
[----:B------:R-:W-:Y:S05]  /*0b90*/  EXIT ;  /* 0x000000000000794d */ /* 0x000fea0003800000 */
        .weak           $__internal_1_$__cuda_sm3x_div_rn_noftz_f32_slowpath
        .type           $__internal_1_$__cuda_sm3x_div_rn_noftz_f32_slowpath,@function
        .size           $__internal_1_$__cuda_sm3x_div_rn_noftz_f32_slowpath,(.L_x_39 - $__internal_1_$__cuda_sm3x_div_rn_noftz_f32_slowpath)
$__internal_1_$__cuda_sm3x_div_rn_noftz_f32_slowpath:
[----:B------:R-:W-:Y:S01]  /*0ba0*/  SHF.R.U32.HI R3, RZ, 0x17, R6 ;  /* 0x00000017ff037819 */ /* 0x000fe20000011606 */
[----:B------:R-:W-:Y:S01]  /*0bb0*/  BSSY.RECONVERGENT B1, `(.L_x_26) ;  /* 0x0000063000017945 */ /* 0x000fe20003800200 */
[----:B------:R-:W-:Y:S02]  /*0bc0*/  SHF.R.U32.HI R2, RZ, 0x17, R25 ;  /* 0x00000017ff027819 */ /* 0x000fe40000011619 */
[----:B------:R-:W-:Y:S02]  /*0bd0*/  LOP3.LUT R11, R3, 0xff, RZ, 0xc0, !PT ;  /* 0x000000ff030b7812 */ /* 0x000fe400078ec0ff */
[----:B------:R-:W-:Y:S02]  /*0be0*/  LOP3.LUT R8, R2, 0xff, RZ, 0xc0, !PT ;  /* 0x000000ff02087812 */ /* 0x000fe400078ec0ff */
[----:B------:R-:W-:Y:S02]  /*0bf0*/  IADD3 R7, PT, PT, R11, -0x1, RZ ;  /* 0xffffffff0b077810 */ /* 0x000fe40007ffe0ff */
[----:B------:R-:W-:-:S02]  /*0c00*/  IADD3 R5, PT, PT, R8, -0x1, RZ ;  /* 0xffffffff08057810 */ /* 0x000fc40007ffe0ff */
[----:B------:R-:W-:-:S04]  /*0c10*/  ISETP.GT.U32.AND P0, PT, R7, 0xfd, PT ;  /* 0x000000fd0700780c */ /* 0x000fc80003f04070 */
[----:B------:R-:W-:-:S13]  /*0c20*/  ISETP.GT.U32.OR P0, PT, R5, 0xfd, P0 ;  /* 0x000000fd0500780c */ /* 0x000fda0000704470 */
[----:B------:R-:W-:Y:S01]  /*0c30*/  @!P0 MOV R3, RZ ;  /* 0x000000ff00038202 */ /* 0x000fe20000000f00 */
[----:B------:R-:W-:Y:S06]  /*0c40*/  @!P0 BRA `(.L_x_27) ;  /* 0x0000000000608947 */ /* 0x000fec0003800000 */
[----:B------:R-:W-:Y:S02]  /*0c50*/  FSETP.GTU.FTZ.AND P0, PT, |R25|, +INF , PT ;  /* 0x7f8000001900780b */ /* 0x000fe40003f1c200 */
[----:B------:R-:W-:Y:S02]  /*0c60*/  FSETP.GTU.FTZ.AND P1, PT, |R6|, +INF , PT ;  /* 0x7f8000000600780b */ /* 0x000fe40003f3c200 */
[----:B------:R-:W-:Y:S02]  /*0c70*/  MOV R2, R6 ;  /* 0x0000000600027202 */ /* 0x000fe40000000f00 */
        /* <DEDUP_REMOVED lines=16> */
[----:B------:R-:W-:Y:S01]  /*0d80*/  @P0 MOV R3, RZ ;  /* 0x000000ff00030202 */ /* 0x000fe20000000f00 */
[----:B------:R-:W-:Y:S01]  /*0d90*/  @!P0 FFMA R25, R25, 1.84467440737095516160e+19, RZ ;  /* 0x5f80000019198823 */ /* 0x000fe200000000ff */
[----:B------:R-:W-:Y:S01]  /*0da0*/  @!P0 MOV R3, 0xffffffc0 ;  /* 0xffffffc000038802 */ /* 0x000fe20000000f00 */
[----:B------:R-:W-:-:S03]  /*0db0*/  @!P1 FFMA R6, R2, 1.84467440737095516160e+19, RZ ;  /* 0x5f80000002069823 */ /* 0x000fc600000000ff */
[----:B------:R-:W-:-:S07]  /*0dc0*/  @!P1 IADD3 R3, PT, PT, R3, 0x40, RZ ;  /* 0x0000004003039810 */ /* 0x000fce0007ffe0ff */
.L_x_27:
[----:B------:R-:W-:Y:S01]  /*0dd0*/  LEA R5, R11, 0xc0800000, 0x17 ;  /* 0xc08000000b057811 */ /* 0x000fe200078eb8ff */
[----:B------:R-:W-:Y:S03]  /*0de0*/  BSSY.RECONVERGENT B2, `(.L_x_32) ;  /* 0x0000036000027945 */ /* 0x000fe60003800200 */
[----:B------:R-:W-:Y:S02]  /*0df0*/  IADD3 R5, PT, PT, -R5, R6, RZ ;  /* 0x0000000605057210 */ /* 0x000fe40007ffe1ff */
[----:B------:R-:W-:Y:S02]  /*0e00*/  IADD3 R6, PT, PT, R8, -0x7f, RZ ;  /* 0xffffff8108067810 */ /* 0x000fe40007ffe0ff */
[----:B------:R-:W0:Y:S01]  /*0e10*/  MUFU.RCP R7, R5 ;  /* 0x0000000500077308 */ /* 0x000e220000001000 */
[----:B------:R-:W-:Y:S02]  /*0e20*/  FADD.FTZ R9, -R5, -RZ ;  /* 0x800000ff05097221 */ /* 0x000fe40000010100 */
[C---:B------:R-:W-:Y:S01]  /*0e30*/  IMAD R2, R6.reuse, -0x800000, R25 ;  /* 0xff80000006027824 */ /* 0x040fe200078e0219 */
[----:B------:R-:W-:-:S04]  /*0e40*/  IADD3 R6, PT, PT, R6, 0x7f, -R11 ;  /* 0x0000007f06067810 */ /* 0x000fc80007ffe80b */
[----:B------:R-:W-:Y:S01]  /*0e50*/  IADD3 R6, PT, PT, R6, R3, RZ ;  /* 0x0000000306067210 */ /* 0x000fe20007ffe0ff */
        /* <DEDUP_REMOVED lines=8> */
[----:B------:R-:W-:-:S04]  /*0ee0*/  LOP3.LUT R5, R5, 0xff, RZ, 0xc0, !PT ;  /* 0x000000ff05057812 */ /* 0x000fc800078ec0ff */
[----:B------:R-:W-:-:S04]  /*0ef0*/  IADD3 R9, PT, PT, R5, R6, RZ ;  /* 0x0000000605097210 */ /* 0x000fc80007ffe0ff */
[----:B------:R-:W-:-:S04]  /*0f00*/  IADD3 R3, PT, PT, R9, -0x1, RZ ;  /* 0xffffffff09037810 */ /* 0x000fc80007ffe0ff */
        /* <DEDUP_REMOVED lines=10> */
[CCC-:B------:R-:W-:Y:S01]  /*0fb0*/  FFMA.RM R6, R10.reuse, R8.reuse, R7.reuse ;  /* 0x000000080a067223 */ /* 0x1c0fe20000004007 */
[C---:B------:R-:W-:Y:S02]  /*0fc0*/  ISETP.NE.AND P2, PT, R9.reuse, RZ, PT ;  /* 0x000000ff0900720c */ /* 0x040fe40003f45270 */
[----:B------:R-:W-:Y:S02]  /*0fd0*/  ISETP.NE.AND P1, PT, R9, RZ, PT ;  /* 0x000000ff0900720c */ /* 0x000fe40003f25270 */
[----:B------:R-:W-:Y:S01]  /*0fe0*/  LOP3.LUT R5, R3, 0x7fffff, RZ, 0xc0, !PT ;  /* 0x007fffff03057812 */ /* 0x000fe200078ec0ff */
[----:B------:R-:W-:Y:S01]  /*0ff0*/  FFMA.RP R3, R10, R8, R7 ;  /* 0x000000080a037223 */ /* 0x000fe20000008007 */
[----:B------:R-:W-:Y:S02]  /*1000*/  IADD3 R8, PT, PT, R9, 0x20, RZ ;  /* 0x0000002009087810 */ /* 0x000fe40007ffe0ff */
[----:B------:R-:W-:-:S02]  /*1010*/  LOP3.LUT R5, R5, 0x800000, RZ, 0xfc, !PT ;  /* 0x0080000005057812 */ /* 0x000fc400078efcff */
[----:B------:R-:W-:Y:S02]  /*1020*/  IADD3 R7, PT, PT, -R9, RZ, RZ ;  /* 0x000000ff09077210 */ /* 0x000fe40007ffe1ff */
[----:B------:R-:W-:Y:S02]  /*1030*/  SHF.L.U32 R8, R5, R8, RZ ;  /* 0x0000000805087219 */ /* 0x000fe400000006ff */
[----:B------:R-:W-:Y:S02]  /*1040*/  FSETP.NEU.FTZ.AND P0, PT, R3, R6, PT ;  /* 0x000000060300720b */ /* 0x000fe40003f1d000 */
[----:B------:R-:W-:Y:S02]  /*1050*/  SEL R6, R7, RZ, P2 ;  /* 0x000000ff07067207 */ /* 0x000fe40001000000 */
[----:B------:R-:W-:Y:S02]  /*1060*/  ISETP.NE.AND P1, PT, R8, RZ, P1 ;  /* 0x000000ff0800720c */ /* 0x000fe40000f25270 */
[----:B------:R-:W-:-:S02]  /*1070*/  SHF.R.U32.HI R6, RZ, R6, R5 ;  /* 0x00000006ff067219 */ /* 0x000fc40000011605 */
[----:B------:R-:W-:Y:S02]  /*1080*/  PLOP3.LUT P0, PT, P0, P1, PT, 0xf8, 0x8f ;  /* 0x00000000008f781c */ /* 0x000fe40000703f70 */
[----:B------:R-:W-:Y:S02]  /*1090*/  SHF.R.U32.HI R8, RZ, 0x1, R6 ;  /* 0x00000001ff087819 */ /* 0x000fe40000011606 */
[----:B------:R-:W-:-:S04]  /*10a0*/  SEL R3, RZ, 0x1, !P0 ;  /* 0x00000001ff037807 */ /* 0x000fc80004000000 */
[----:B------:R-:W-:-:S04]  /*10b0*/  LOP3.LUT R3, R3, 0x1, R8, 0xf8, !PT ;  /* 0x0000000103037812 */ /* 0x000fc800078ef808 */
[----:B------:R-:W-:-:S04]  /*10c0*/  LOP3.LUT R3, R3, R6, RZ, 0xc0, !PT ;  /* 0x0000000603037212 */ /* 0x000fc800078ec0ff */
[----:B------:R-:W-:-:S04]  /*10d0*/  IADD3 R3, PT, PT, R8, R3, RZ ;  /* 0x0000000308037210 */ /* 0x000fc80007ffe0ff */
[----:B------:R-:W-:Y:S01]  /*10e0*/  LOP3.LUT R2, R3, R2, RZ, 0xfc, !PT ;  /* 0x0000000203027212 */ /* 0x000fe200078efcff */
[----:B------:R-:W-:Y:S06]  /*10f0*/  BRA `(.L_x_35) ;  /* 0x0000000000107947 */ /* 0x000fec0003800000 */
.L_x_34:
[----:B------:R-:W-:-:S04]  /*1100*/  LOP3.LUT R2, R2, 0x80000000, RZ, 0xc0, !PT ;  /* 0x8000000002027812 */ /* 0x000fc800078ec0ff */
[----:B------:R-:W-:Y:S01]  /*1110*/  LOP3.LUT R2, R2, 0x7f800000, RZ, 0xfc, !PT ;  /* 0x7f80000002027812 */ /* 0x000fe200078efcff */
[----:B------:R-:W-:Y:S06]  /*1120*/  BRA `(.L_x_35) ;  /* 0x0000000000047947 */ /* 0x000fec0003800000 */
.L_x_33:
[----:B------:R-:W-:-:S07]  /*1130*/  LEA R2, R6, R2, 0x17 ;  /* 0x0000000206027211 */ /* 0x000fce00078eb8ff */
.L_x_35:
[----:B------:R-:W-:Y:S05]  /*1140*/  BSYNC.RECONVERGENT B2 ;  /* 0x0000000000027941 */ /* 0x000fea0003800200 */
.L_x_32:
[----:B------:R-:W-:Y:S05]  /*1150*/  BRA `(.L_x_36) ;  /* 0x0000000000207947 */ /* 0x000fea0003800000 */
.L_x_31:
[----:B------:R-:W-:-:S04]  /*1160*/  LOP3.LUT R2, R6, 0x80000000, R25, 0x48, !PT ;  /* 0x8000000006027812 */ /* 0x000fc800078e4819 */
[----:B------:R-:W-:Y:S01]  /*1170*/  LOP3.LUT R2, R2, 0x7f800000, RZ, 0xfc, !PT ;  /* 0x7f80000002027812 */ /* 0x000fe200078efcff */
[----:B------:R-:W-:Y:S06]  /*1180*/  BRA `(.L_x_36) ;  /* 0x0000000000147947 */ /* 0x000fec0003800000 */
.L_x_30:
[----:B------:R-:W-:Y:S01]  /*1190*/  LOP3.LUT R2, R6, 0x80000000, R25, 0x48, !PT ;  /* 0x8000000006027812 */ /* 0x000fe200078e4819 */
[----:B------:R-:W-:Y:S06]  /*11a0*/  BRA `(.L_x_36) ;  /* 0x00000000000c7947 */ /* 0x000fec0003800000 */
.L_x_29:
[----:B------:R-:W0:Y:S01]  /*11b0*/  MUFU.RSQ R2, -QNAN ;  /* 0xffc0000000027908 */ /* 0x000e220000001400 */
[----:B------:R-:W-:Y:S05]  /*11c0*/  BRA `(.L_x_36) ;  /* 0x0000000000047947 */ /* 0x000fea0003800000 */
.L_x_28:
[----:B------:R-:W-:-:S07]  /*11d0*/  FADD.FTZ R2, R25, R2 ;  /* 0x0000000219027221 */ /* 0x000fce0000010000 */
.L_x_36:
[----:B------:R-:W-:Y:S05]  /*11e0*/  BSYNC.RECONVERGENT B1 ;  /* 0x0000000000017941 */ /* 0x000fea0003800200 */
.L_x_26:
[----:B------:R-:W-:-:S04]  /*11f0*/  HFMA2 R5, -RZ, RZ, 0, 0 ;  /* 0x00000000ff057431 */ /* 0x000fc800000001ff */
[----:B0-----:R-:W-:Y:S05]  /*1200*/  RET.REL.NODEC R4 `(activation) ;  /* 0xffffffec047c7950 */ /* 0x001fea0003c3ffff */
.L_x_37:
        /* <DEDUP_REMOVED lines=15> */
.L_x_39:


//--------------------- .nv.shared.reserved.0     --------------------------
	.section	.nv.shared.reserved.0,"aw",@nobits
	.weak		__nv_reservedSMEM_offset_0_alias
	.size		__nv_reservedSMEM_offset_0_alias, 0, 64
	.other		__nv_reservedSMEM_offset_0_alias,@"STO_CUDA_RESERVED_SHARED STV_DEFAULT"
__nv_reservedSMEM_offset_0_alias:
	.zero		0
	.zero		64


//--------------------- .nv.constant0.inputs_gradients --------------------------
	.section	.nv.constant0.inputs_gradients,"a",@progbits
	.sectionflags	@""
	.align	4
.nv.constant0.inputs_gradients:
	.zero		920


//--------------------- .nv.constant0.activation  --------------------------
	.section	.nv.constant0.activation,"a",@progbits
	.sectionflags	@""
	.align	4
.nv.constant0.activation:
	.zero		920


//--------------------- SYMBOLS --------------------------

	.type		.nv.reservedSmem.offset0,@object
	.size		.nv.reservedSmem.offset0,0x4
